//
// Generated by NVIDIA NVVM Compiler
//
// Compiler Build ID: CL-36424714
// Cuda compilation tools, release 13.0, V13.0.88
// Based on NVVM 20.0.0
//

.version 9.0
.target sm_100
.address_size 64

	// .globl	_Z16nearestNeighbourPKfPii
.func  (.param .b64 func_retval0) __internal_accurate_pow
(
	.param .b64 __internal_accurate_pow_param_0
)
;

.visible .entry _Z16nearestNeighbourPKfPii(
	.param .u64 .ptr .align 1 _Z16nearestNeighbourPKfPii_param_0,
	.param .u64 .ptr .align 1 _Z16nearestNeighbourPKfPii_param_1,
	.param .u32 _Z16nearestNeighbourPKfPii_param_2
)
{
	.reg .pred 	%p<118>;
	.reg .b32 	%r<171>;
	.reg .b32 	%f<40>;
	.reg .b64 	%rd<22>;
	.reg .b64 	%fd<157>;

	ld.param.u64 	%rd9, [_Z16nearestNeighbourPKfPii_param_0];
	ld.param.u32 	%r43, [_Z16nearestNeighbourPKfPii_param_2];
	cvta.to.global.u64 	%rd1, %rd9;
	mov.u32 	%r44, %ntid.x;
	mov.u32 	%r45, %ctaid.x;
	mov.u32 	%r46, %tid.x;
	mad.lo.s32 	%r1, %r44, %r45, %r46;
	setp.ge.s32 	%p3, %r1, %r43;
	@%p3 bra 	$L__BB0_63;
	mul.lo.s32 	%r49, %r1, 3;
	mul.wide.s32 	%rd10, %r49, 4;
	add.s64 	%rd11, %rd1, %rd10;
	ld.global.f32 	%f1, [%rd11];
	ld.global.f32 	%f2, [%rd11+4];
	ld.global.f32 	%f3, [%rd11+8];
	setp.lt.s32 	%p4, %r1, 1;
	mov.b32 	%r163, -1;
	mov.b32 	%r165, 0;
	mov.f32 	%f36, 0f7F7FFFFF;
	@%p4 bra 	$L__BB0_19;
	mov.f64 	%fd67, 0d4000000000000000;
	{
	.reg .b32 %temp; 
	mov.b64 	{%temp, %r2}, %fd67;
	}
	and.b32  	%r3, %r2, 2146435072;
	setp.eq.s32 	%p5, %r3, 1062207488;
	setp.lt.s32 	%p6, %r2, 0;
	selp.b32 	%r4, 0, 2146435072, %p6;
	and.b32  	%r52, %r2, 2147483647;
	setp.ne.s32 	%p7, %r52, 1071644672;
	and.pred  	%p1, %p5, %p7;
	min.s32 	%r53, %r1, %r43;
	max.s32 	%r165, %r53, 1;
	neg.s32 	%r159, %r165;
	add.s64 	%rd20, %rd1, 4;
	mov.b32 	%r163, -1;
	mov.f32 	%f36, 0f7F7FFFFF;
	mov.b32 	%r160, 0;
$L__BB0_3:
	setp.lt.s32 	%p8, %r2, 0;
	setp.eq.s32 	%p9, %r3, 1062207488;
	ld.global.f32 	%f29, [%rd20+-4];
	ld.global.f32 	%f5, [%rd20];
	ld.global.f32 	%f6, [%rd20+4];
	sub.f32 	%f7, %f1, %f29;
	cvt.f64.f32 	%fd1, %f7;
	{
	.reg .b32 %temp; 
	mov.b64 	{%temp, %r10}, %fd1;
	}
	abs.f64 	%fd2, %fd1;
	{ // callseq 0, 0
	.param .b64 param0;
	st.param.f64 	[param0], %fd2;
	.param .b64 retval0;
	call.uni (retval0), 
	__internal_accurate_pow, 
	(
	param0
	);
	ld.param.f64 	%fd68, [retval0];
	} // callseq 0
	setp.lt.s32 	%p11, %r10, 0;
	neg.f64 	%fd70, %fd68;
	selp.f64 	%fd71, %fd70, %fd68, %p9;
	selp.f64 	%fd72, %fd71, %fd68, %p11;
	setp.eq.f32 	%p12, %f7, 0f00000000;
	selp.b32 	%r54, %r10, 0, %p9;
	or.b32  	%r55, %r54, 2146435072;
	selp.b32 	%r56, %r55, %r54, %p8;
	mov.b32 	%r57, 0;
	mov.b64 	%fd73, {%r57, %r56};
	selp.f64 	%fd145, %fd73, %fd72, %p12;
	add.f64 	%fd74, %fd1, 0d4000000000000000;
	{
	.reg .b32 %temp; 
	mov.b64 	{%temp, %r58}, %fd74;
	}
	and.b32  	%r59, %r58, 2146435072;
	setp.ne.s32 	%p13, %r59, 2146435072;
	@%p13 bra 	$L__BB0_8;
	setp.num.f32 	%p14, %f7, %f7;
	@%p14 bra 	$L__BB0_6;
	mov.f64 	%fd75, 0d4000000000000000;
	add.rn.f64 	%fd145, %fd1, %fd75;
	bra.uni 	$L__BB0_8;
$L__BB0_6:
	setp.neu.f64 	%p15, %fd2, 0d7FF0000000000000;
	@%p15 bra 	$L__BB0_8;
	setp.lt.s32 	%p16, %r10, 0;
	or.b32  	%r60, %r4, -2147483648;
	selp.b32 	%r61, %r60, %r4, %p1;
	selp.b32 	%r62, %r61, %r4, %p16;
	mov.b32 	%r63, 0;
	mov.b64 	%fd145, {%r63, %r62};
$L__BB0_8:
	setp.lt.s32 	%p17, %r2, 0;
	setp.eq.s32 	%p18, %r3, 1062207488;
	setp.eq.f32 	%p20, %f7, 0f3F800000;
	selp.f64 	%fd7, 0d3FF0000000000000, %fd145, %p20;
	sub.f32 	%f8, %f2, %f5;
	cvt.f64.f32 	%fd8, %f8;
	{
	.reg .b32 %temp; 
	mov.b64 	{%temp, %r11}, %fd8;
	}
	abs.f64 	%fd9, %fd8;
	{ // callseq 1, 0
	.param .b64 param0;
	st.param.f64 	[param0], %fd9;
	.param .b64 retval0;
	call.uni (retval0), 
	__internal_accurate_pow, 
	(
	param0
	);
	ld.param.f64 	%fd76, [retval0];
	} // callseq 1
	setp.lt.s32 	%p21, %r11, 0;
	neg.f64 	%fd78, %fd76;
	selp.f64 	%fd79, %fd78, %fd76, %p18;
	selp.f64 	%fd80, %fd79, %fd76, %p21;
	setp.eq.f32 	%p22, %f8, 0f00000000;
	selp.b32 	%r64, %r11, 0, %p18;
	or.b32  	%r65, %r64, 2146435072;
	selp.b32 	%r66, %r65, %r64, %p17;
	mov.b32 	%r67, 0;
	mov.b64 	%fd81, {%r67, %r66};
	selp.f64 	%fd146, %fd81, %fd80, %p22;
	add.f64 	%fd82, %fd8, 0d4000000000000000;
	{
	.reg .b32 %temp; 
	mov.b64 	{%temp, %r68}, %fd82;
	}
	and.b32  	%r69, %r68, 2146435072;
	setp.ne.s32 	%p23, %r69, 2146435072;
	@%p23 bra 	$L__BB0_13;
	setp.num.f32 	%p24, %f8, %f8;
	@%p24 bra 	$L__BB0_11;
	mov.f64 	%fd83, 0d4000000000000000;
	add.rn.f64 	%fd146, %fd8, %fd83;
	bra.uni 	$L__BB0_13;
$L__BB0_11:
	setp.neu.f64 	%p25, %fd9, 0d7FF0000000000000;
	@%p25 bra 	$L__BB0_13;
	setp.lt.s32 	%p26, %r11, 0;
	or.b32  	%r70, %r4, -2147483648;
	selp.b32 	%r71, %r70, %r4, %p1;
	selp.b32 	%r72, %r71, %r4, %p26;
	mov.b32 	%r73, 0;
	mov.b64 	%fd146, {%r73, %r72};
$L__BB0_13:
	setp.lt.s32 	%p27, %r2, 0;
	setp.eq.s32 	%p28, %r3, 1062207488;
	setp.eq.f32 	%p30, %f8, 0f3F800000;
	selp.f64 	%fd84, 0d3FF0000000000000, %fd146, %p30;
	add.f64 	%fd14, %fd7, %fd84;
	sub.f32 	%f9, %f3, %f6;
	cvt.f64.f32 	%fd15, %f9;
	{
	.reg .b32 %temp; 
	mov.b64 	{%temp, %r12}, %fd15;
	}
	abs.f64 	%fd16, %fd15;
	{ // callseq 2, 0
	.param .b64 param0;
	st.param.f64 	[param0], %fd16;
	.param .b64 retval0;
	call.uni (retval0), 
	__internal_accurate_pow, 
	(
	param0
	);
	ld.param.f64 	%fd85, [retval0];
	} // callseq 2
	setp.lt.s32 	%p31, %r12, 0;
	neg.f64 	%fd87, %fd85;
	selp.f64 	%fd88, %fd87, %fd85, %p28;
	selp.f64 	%fd89, %fd88, %fd85, %p31;
	setp.eq.f32 	%p32, %f9, 0f00000000;
	selp.b32 	%r74, %r12, 0, %p28;
	or.b32  	%r75, %r74, 2146435072;
	selp.b32 	%r76, %r75, %r74, %p27;
	mov.b32 	%r77, 0;
	mov.b64 	%fd90, {%r77, %r76};
	selp.f64 	%fd147, %fd90, %fd89, %p32;
	add.f64 	%fd91, %fd15, 0d4000000000000000;
	{
	.reg .b32 %temp; 
	mov.b64 	{%temp, %r78}, %fd91;
	}
	and.b32  	%r79, %r78, 2146435072;
	setp.ne.s32 	%p33, %r79, 2146435072;
	@%p33 bra 	$L__BB0_18;
	setp.num.f32 	%p34, %f9, %f9;
	@%p34 bra 	$L__BB0_16;
	mov.f64 	%fd92, 0d4000000000000000;
	add.rn.f64 	%fd147, %fd15, %fd92;
	bra.uni 	$L__BB0_18;
$L__BB0_16:
	setp.neu.f64 	%p35, %fd16, 0d7FF0000000000000;
	@%p35 bra 	$L__BB0_18;
	setp.lt.s32 	%p36, %r12, 0;
	or.b32  	%r80, %r4, -2147483648;
	selp.b32 	%r81, %r80, %r4, %p1;
	selp.b32 	%r82, %r81, %r4, %p36;
	mov.b32 	%r83, 0;
	mov.b64 	%fd147, {%r83, %r82};
$L__BB0_18:
	setp.eq.f32 	%p37, %f9, 0f3F800000;
	selp.f64 	%fd93, 0d3FF0000000000000, %fd147, %p37;
	add.f64 	%fd94, %fd14, %fd93;
	cvt.rn.f32.f64 	%f30, %fd94;
	setp.gt.f32 	%p38, %f36, %f30;
	selp.b32 	%r163, %r160, %r163, %p38;
	selp.f32 	%f36, %f30, %f36, %p38;
	add.s32 	%r160, %r160, 1;
	add.s32 	%r159, %r159, 1;
	setp.ne.s32 	%p39, %r159, 0;
	add.s64 	%rd20, %rd20, 12;
	@%p39 bra 	$L__BB0_3;
$L__BB0_19:
	setp.ge.s32 	%p40, %r165, %r43;
	@%p40 bra 	$L__BB0_44;
	setp.eq.s32 	%p41, %r165, %r1;
	@%p41 bra 	$L__BB0_43;
	mul.lo.s32 	%r84, %r165, 3;
	mul.wide.u32 	%rd12, %r84, 4;
	add.s64 	%rd13, %rd1, %rd12;
	ld.global.f32 	%f31, [%rd13];
	ld.global.f32 	%f12, [%rd13+4];
	ld.global.f32 	%f13, [%rd13+8];
	sub.f32 	%f14, %f1, %f31;
	cvt.f64.f32 	%fd21, %f14;
	{
	.reg .b32 %temp; 
	mov.b64 	{%temp, %r18}, %fd21;
	}
	mov.f64 	%fd95, 0d4000000000000000;
	{
	.reg .b32 %temp; 
	mov.b64 	{%temp, %r85}, %fd95;
	}
	and.b32  	%r20, %r85, 2146435072;
	setp.eq.s32 	%p42, %r20, 1062207488;
	abs.f64 	%fd22, %fd21;
	{ // callseq 3, 0
	.param .b64 param0;
	st.param.f64 	[param0], %fd22;
	.param .b64 retval0;
	call.uni (retval0), 
	__internal_accurate_pow, 
	(
	param0
	);
	ld.param.f64 	%fd96, [retval0];
	} // callseq 3
	setp.lt.s32 	%p43, %r18, 0;
	neg.f64 	%fd98, %fd96;
	selp.f64 	%fd99, %fd98, %fd96, %p42;
	selp.f64 	%fd149, %fd99, %fd96, %p43;
	setp.neu.f32 	%p44, %f14, 0f00000000;
	@%p44 bra 	$L__BB0_23;
	setp.eq.s32 	%p45, %r20, 1062207488;
	selp.b32 	%r86, %r18, 0, %p45;
	setp.lt.s32 	%p46, %r85, 0;
	or.b32  	%r87, %r86, 2146435072;
	selp.b32 	%r88, %r87, %r86, %p46;
	mov.b32 	%r89, 0;
	mov.b64 	%fd149, {%r89, %r88};
$L__BB0_23:
	add.f64 	%fd100, %fd21, 0d4000000000000000;
	{
	.reg .b32 %temp; 
	mov.b64 	{%temp, %r90}, %fd100;
	}
	and.b32  	%r91, %r90, 2146435072;
	setp.ne.s32 	%p47, %r91, 2146435072;
	@%p47 bra 	$L__BB0_28;
	setp.nan.f32 	%p48, %f14, %f14;
	@%p48 bra 	$L__BB0_27;
	setp.neu.f64 	%p49, %fd22, 0d7FF0000000000000;
	@%p49 bra 	$L__BB0_28;
	setp.lt.s32 	%p50, %r18, 0;
	setp.eq.s32 	%p51, %r20, 1062207488;
	setp.lt.s32 	%p52, %r85, 0;
	selp.b32 	%r93, 0, 2146435072, %p52;
	and.b32  	%r94, %r85, 2147483647;
	setp.ne.s32 	%p53, %r94, 1071644672;
	or.b32  	%r95, %r93, -2147483648;
	selp.b32 	%r96, %r95, %r93, %p53;
	selp.b32 	%r97, %r96, %r93, %p51;
	selp.b32 	%r98, %r97, %r93, %p50;
	mov.b32 	%r99, 0;
	mov.b64 	%fd149, {%r99, %r98};
	bra.uni 	$L__BB0_28;
$L__BB0_27:
	mov.f64 	%fd101, 0d4000000000000000;
	add.rn.f64 	%fd149, %fd21, %fd101;
$L__BB0_28:
	setp.eq.s32 	%p54, %r20, 1062207488;
	setp.eq.f32 	%p55, %f14, 0f3F800000;
	selp.f64 	%fd29, 0d3FF0000000000000, %fd149, %p55;
	sub.f32 	%f15, %f2, %f12;
	cvt.f64.f32 	%fd30, %f15;
	{
	.reg .b32 %temp; 
	mov.b64 	{%temp, %r21}, %fd30;
	}
	abs.f64 	%fd31, %fd30;
	{ // callseq 4, 0
	.param .b64 param0;
	st.param.f64 	[param0], %fd31;
	.param .b64 retval0;
	call.uni (retval0), 
	__internal_accurate_pow, 
	(
	param0
	);
	ld.param.f64 	%fd102, [retval0];
	} // callseq 4
	setp.lt.s32 	%p56, %r21, 0;
	neg.f64 	%fd104, %fd102;
	selp.f64 	%fd105, %fd104, %fd102, %p54;
	selp.f64 	%fd151, %fd105, %fd102, %p56;
	setp.neu.f32 	%p57, %f15, 0f00000000;
	@%p57 bra 	$L__BB0_30;
	setp.eq.s32 	%p58, %r20, 1062207488;
	selp.b32 	%r101, %r21, 0, %p58;
	setp.lt.s32 	%p59, %r85, 0;
	or.b32  	%r102, %r101, 2146435072;
	selp.b32 	%r103, %r102, %r101, %p59;
	mov.b32 	%r104, 0;
	mov.b64 	%fd151, {%r104, %r103};
$L__BB0_30:
	add.f64 	%fd106, %fd30, 0d4000000000000000;
	{
	.reg .b32 %temp; 
	mov.b64 	{%temp, %r105}, %fd106;
	}
	and.b32  	%r106, %r105, 2146435072;
	setp.ne.s32 	%p60, %r106, 2146435072;
	@%p60 bra 	$L__BB0_35;
	setp.nan.f32 	%p61, %f15, %f15;
	@%p61 bra 	$L__BB0_34;
	setp.neu.f64 	%p62, %fd31, 0d7FF0000000000000;
	@%p62 bra 	$L__BB0_35;
	setp.lt.s32 	%p63, %r21, 0;
	setp.eq.s32 	%p64, %r20, 1062207488;
	setp.lt.s32 	%p65, %r85, 0;
	selp.b32 	%r108, 0, 2146435072, %p65;
	and.b32  	%r109, %r85, 2147483647;
	setp.ne.s32 	%p66, %r109, 1071644672;
	or.b32  	%r110, %r108, -2147483648;
	selp.b32 	%r111, %r110, %r108, %p66;
	selp.b32 	%r112, %r111, %r108, %p64;
	selp.b32 	%r113, %r112, %r108, %p63;
	mov.b32 	%r114, 0;
	mov.b64 	%fd151, {%r114, %r113};
	bra.uni 	$L__BB0_35;
$L__BB0_34:
	mov.f64 	%fd107, 0d4000000000000000;
	add.rn.f64 	%fd151, %fd30, %fd107;
$L__BB0_35:
	setp.eq.s32 	%p67, %r20, 1062207488;
	setp.eq.f32 	%p68, %f15, 0f3F800000;
	selp.f64 	%fd108, 0d3FF0000000000000, %fd151, %p68;
	add.f64 	%fd38, %fd29, %fd108;
	sub.f32 	%f16, %f3, %f13;
	cvt.f64.f32 	%fd39, %f16;
	{
	.reg .b32 %temp; 
	mov.b64 	{%temp, %r22}, %fd39;
	}
	abs.f64 	%fd40, %fd39;
	{ // callseq 5, 0
	.param .b64 param0;
	st.param.f64 	[param0], %fd40;
	.param .b64 retval0;
	call.uni (retval0), 
	__internal_accurate_pow, 
	(
	param0
	);
	ld.param.f64 	%fd109, [retval0];
	} // callseq 5
	setp.lt.s32 	%p69, %r22, 0;
	neg.f64 	%fd111, %fd109;
	selp.f64 	%fd112, %fd111, %fd109, %p67;
	selp.f64 	%fd153, %fd112, %fd109, %p69;
	setp.neu.f32 	%p70, %f16, 0f00000000;
	@%p70 bra 	$L__BB0_37;
	setp.eq.s32 	%p71, %r20, 1062207488;
	selp.b32 	%r116, %r22, 0, %p71;
	setp.lt.s32 	%p72, %r85, 0;
	or.b32  	%r117, %r116, 2146435072;
	selp.b32 	%r118, %r117, %r116, %p72;
	mov.b32 	%r119, 0;
	mov.b64 	%fd153, {%r119, %r118};
$L__BB0_37:
	add.f64 	%fd113, %fd39, 0d4000000000000000;
	{
	.reg .b32 %temp; 
	mov.b64 	{%temp, %r120}, %fd113;
	}
	and.b32  	%r121, %r120, 2146435072;
	setp.ne.s32 	%p73, %r121, 2146435072;
	@%p73 bra 	$L__BB0_42;
	setp.nan.f32 	%p74, %f16, %f16;
	@%p74 bra 	$L__BB0_41;
	setp.neu.f64 	%p75, %fd40, 0d7FF0000000000000;
	@%p75 bra 	$L__BB0_42;
	setp.lt.s32 	%p76, %r22, 0;
	setp.eq.s32 	%p77, %r20, 1062207488;
	setp.lt.s32 	%p78, %r85, 0;
	selp.b32 	%r123, 0, 2146435072, %p78;
	and.b32  	%r124, %r85, 2147483647;
	setp.ne.s32 	%p79, %r124, 1071644672;
	or.b32  	%r125, %r123, -2147483648;
	selp.b32 	%r126, %r125, %r123, %p79;
	selp.b32 	%r127, %r126, %r123, %p77;
	selp.b32 	%r128, %r127, %r123, %p76;
	mov.b32 	%r129, 0;
	mov.b64 	%fd153, {%r129, %r128};
	bra.uni 	$L__BB0_42;
$L__BB0_41:
	mov.f64 	%fd114, 0d4000000000000000;
	add.rn.f64 	%fd153, %fd39, %fd114;
$L__BB0_42:
	setp.eq.f32 	%p80, %f16, 0f3F800000;
	selp.f64 	%fd115, 0d3FF0000000000000, %fd153, %p80;
	add.f64 	%fd116, %fd38, %fd115;
	cvt.rn.f32.f64 	%f32, %fd116;
	setp.gt.f32 	%p81, %f36, %f32;
	selp.b32 	%r163, %r165, %r163, %p81;
	selp.f32 	%f36, %f32, %f36, %p81;
$L__BB0_43:
	add.s32 	%r165, %r165, 1;
$L__BB0_44:
	setp.ge.s32 	%p82, %r165, %r43;
	@%p82 bra 	$L__BB0_62;
	mov.f64 	%fd117, 0d4000000000000000;
	{
	.reg .b32 %temp; 
	mov.b64 	{%temp, %r28}, %fd117;
	}
	and.b32  	%r29, %r28, 2146435072;
	setp.eq.s32 	%p83, %r29, 1062207488;
	setp.lt.s32 	%p84, %r28, 0;
	selp.b32 	%r30, 0, 2146435072, %p84;
	and.b32  	%r130, %r28, 2147483647;
	setp.ne.s32 	%p85, %r130, 1071644672;
	and.pred  	%p2, %p83, %p85;
	or.b32  	%r31, %r30, -2147483648;
	sub.s32 	%r167, %r165, %r43;
	mul.lo.s32 	%r131, %r165, 3;
	mul.wide.u32 	%rd14, %r131, 4;
	add.s64 	%rd15, %rd14, %rd1;
	add.s64 	%rd21, %rd15, 4;
$L__BB0_46:
	setp.lt.s32 	%p86, %r28, 0;
	setp.eq.s32 	%p87, %r29, 1062207488;
	ld.global.f32 	%f33, [%rd21+-4];
	ld.global.f32 	%f21, [%rd21];
	ld.global.f32 	%f22, [%rd21+4];
	sub.f32 	%f23, %f1, %f33;
	cvt.f64.f32 	%fd47, %f23;
	{
	.reg .b32 %temp; 
	mov.b64 	{%temp, %r36}, %fd47;
	}
	abs.f64 	%fd48, %fd47;
	{ // callseq 6, 0
	.param .b64 param0;
	st.param.f64 	[param0], %fd48;
	.param .b64 retval0;
	call.uni (retval0), 
	__internal_accurate_pow, 
	(
	param0
	);
	ld.param.f64 	%fd118, [retval0];
	} // callseq 6
	setp.lt.s32 	%p89, %r36, 0;
	neg.f64 	%fd120, %fd118;
	selp.f64 	%fd121, %fd120, %fd118, %p87;
	selp.f64 	%fd122, %fd121, %fd118, %p89;
	setp.eq.f32 	%p90, %f23, 0f00000000;
	selp.b32 	%r132, %r36, 0, %p87;
	or.b32  	%r133, %r132, 2146435072;
	selp.b32 	%r134, %r133, %r132, %p86;
	mov.b32 	%r135, 0;
	mov.b64 	%fd123, {%r135, %r134};
	selp.f64 	%fd154, %fd123, %fd122, %p90;
	add.f64 	%fd124, %fd47, 0d4000000000000000;
	{
	.reg .b32 %temp; 
	mov.b64 	{%temp, %r136}, %fd124;
	}
	and.b32  	%r137, %r136, 2146435072;
	setp.ne.s32 	%p91, %r137, 2146435072;
	@%p91 bra 	$L__BB0_51;
	setp.nan.f32 	%p92, %f23, %f23;
	@%p92 bra 	$L__BB0_50;
	setp.neu.f64 	%p93, %fd48, 0d7FF0000000000000;
	@%p93 bra 	$L__BB0_51;
	setp.lt.s32 	%p94, %r36, 0;
	selp.b32 	%r138, %r31, %r30, %p2;
	selp.b32 	%r139, %r138, %r30, %p94;
	mov.b32 	%r140, 0;
	mov.b64 	%fd154, {%r140, %r139};
	bra.uni 	$L__BB0_51;
$L__BB0_50:
	mov.f64 	%fd125, 0d4000000000000000;
	add.rn.f64 	%fd154, %fd47, %fd125;
$L__BB0_51:
	setp.lt.s32 	%p95, %r28, 0;
	setp.eq.s32 	%p96, %r29, 1062207488;
	setp.eq.f32 	%p98, %f23, 0f3F800000;
	selp.f64 	%fd53, 0d3FF0000000000000, %fd154, %p98;
	sub.f32 	%f24, %f2, %f21;
	cvt.f64.f32 	%fd54, %f24;
	{
	.reg .b32 %temp; 
	mov.b64 	{%temp, %r37}, %fd54;
	}
	abs.f64 	%fd55, %fd54;
	{ // callseq 7, 0
	.param .b64 param0;
	st.param.f64 	[param0], %fd55;
	.param .b64 retval0;
	call.uni (retval0), 
	__internal_accurate_pow, 
	(
	param0
	);
	ld.param.f64 	%fd126, [retval0];
	} // callseq 7
	setp.lt.s32 	%p99, %r37, 0;
	neg.f64 	%fd128, %fd126;
	selp.f64 	%fd129, %fd128, %fd126, %p96;
	selp.f64 	%fd130, %fd129, %fd126, %p99;
	setp.eq.f32 	%p100, %f24, 0f00000000;
	selp.b32 	%r141, %r37, 0, %p96;
	or.b32  	%r142, %r141, 2146435072;
	selp.b32 	%r143, %r142, %r141, %p95;
	mov.b32 	%r144, 0;
	mov.b64 	%fd131, {%r144, %r143};
	selp.f64 	%fd155, %fd131, %fd130, %p100;
	add.f64 	%fd132, %fd54, 0d4000000000000000;
	{
	.reg .b32 %temp; 
	mov.b64 	{%temp, %r145}, %fd132;
	}
	and.b32  	%r146, %r145, 2146435072;
	setp.ne.s32 	%p101, %r146, 2146435072;
	@%p101 bra 	$L__BB0_56;
	setp.nan.f32 	%p102, %f24, %f24;
	@%p102 bra 	$L__BB0_55;
	setp.neu.f64 	%p103, %fd55, 0d7FF0000000000000;
	@%p103 bra 	$L__BB0_56;
	setp.lt.s32 	%p104, %r37, 0;
	selp.b32 	%r147, %r31, %r30, %p2;
	selp.b32 	%r148, %r147, %r30, %p104;
	mov.b32 	%r149, 0;
	mov.b64 	%fd155, {%r149, %r148};
	bra.uni 	$L__BB0_56;
$L__BB0_55:
	mov.f64 	%fd133, 0d4000000000000000;
	add.rn.f64 	%fd155, %fd54, %fd133;
$L__BB0_56:
	setp.lt.s32 	%p105, %r28, 0;
	setp.eq.s32 	%p106, %r29, 1062207488;
	setp.eq.f32 	%p108, %f24, 0f3F800000;
	selp.f64 	%fd134, 0d3FF0000000000000, %fd155, %p108;
	add.f64 	%fd60, %fd53, %fd134;
	sub.f32 	%f25, %f3, %f22;
	cvt.f64.f32 	%fd61, %f25;
	{
	.reg .b32 %temp; 
	mov.b64 	{%temp, %r38}, %fd61;
	}
	abs.f64 	%fd62, %fd61;
	{ // callseq 8, 0
	.param .b64 param0;
	st.param.f64 	[param0], %fd62;
	.param .b64 retval0;
	call.uni (retval0), 
	__internal_accurate_pow, 
	(
	param0
	);
	ld.param.f64 	%fd135, [retval0];
	} // callseq 8
	setp.lt.s32 	%p109, %r38, 0;
	neg.f64 	%fd137, %fd135;
	selp.f64 	%fd138, %fd137, %fd135, %p106;
	selp.f64 	%fd139, %fd138, %fd135, %p109;
	setp.eq.f32 	%p110, %f25, 0f00000000;
	selp.b32 	%r150, %r38, 0, %p106;
	or.b32  	%r151, %r150, 2146435072;
	selp.b32 	%r152, %r151, %r150, %p105;
	mov.b32 	%r153, 0;
	mov.b64 	%fd140, {%r153, %r152};
	selp.f64 	%fd156, %fd140, %fd139, %p110;
	add.f64 	%fd141, %fd61, 0d4000000000000000;
	{
	.reg .b32 %temp; 
	mov.b64 	{%temp, %r154}, %fd141;
	}
	and.b32  	%r155, %r154, 2146435072;
	setp.ne.s32 	%p111, %r155, 2146435072;
	@%p111 bra 	$L__BB0_61;
	setp.nan.f32 	%p112, %f25, %f25;
	@%p112 bra 	$L__BB0_60;
	setp.neu.f64 	%p113, %fd62, 0d7FF0000000000000;
	@%p113 bra 	$L__BB0_61;
	setp.lt.s32 	%p114, %r38, 0;
	selp.b32 	%r156, %r31, %r30, %p2;
	selp.b32 	%r157, %r156, %r30, %p114;
	mov.b32 	%r158, 0;
	mov.b64 	%fd156, {%r158, %r157};
	bra.uni 	$L__BB0_61;
$L__BB0_60:
	mov.f64 	%fd142, 0d4000000000000000;
	add.rn.f64 	%fd156, %fd61, %fd142;
$L__BB0_61:
	setp.eq.f32 	%p115, %f25, 0f3F800000;
	selp.f64 	%fd143, 0d3FF0000000000000, %fd156, %p115;
	add.f64 	%fd144, %fd60, %fd143;
	cvt.rn.f32.f64 	%f34, %fd144;
	setp.gt.f32 	%p116, %f36, %f34;
	selp.b32 	%r163, %r165, %r163, %p116;
	selp.f32 	%f36, %f34, %f36, %p116;
	add.s32 	%r165, %r165, 1;
	add.s32 	%r167, %r167, 1;
	setp.ne.s32 	%p117, %r167, 0;
	add.s64 	%rd21, %rd21, 12;
	@%p117 bra 	$L__BB0_46;
$L__BB0_62:
	ld.param.u64 	%rd19, [_Z16nearestNeighbourPKfPii_param_1];
	cvta.to.global.u64 	%rd16, %rd19;
	mul.wide.s32 	%rd17, %r1, 4;
	add.s64 	%rd18, %rd16, %rd17;
	st.global.u32 	[%rd18], %r163;
$L__BB0_63:
	ret;

}
.func  (.param .b64 func_retval0) __internal_accurate_pow(
	.param .b64 __internal_accurate_pow_param_0
)
{
	.reg .pred 	%p<8>;
	.reg .b32 	%r<49>;
	.reg .b32 	%f<3>;
	.reg .b64 	%fd<109>;

	ld.param.f64 	%fd10, [__internal_accurate_pow_param_0];
	{
	.reg .b32 %temp; 
	mov.b64 	{%temp, %r46}, %fd10;
	}
	{
	.reg .b32 %temp; 
	mov.b64 	{%r45, %temp}, %fd10;
	}
	shr.u32 	%r47, %r46, 20;
	setp.gt.u32 	%p1, %r46, 1048575;
	@%p1 bra 	$L__BB1_2;
	mul.f64 	%fd11, %fd10, 0d4350000000000000;
	{
	.reg .b32 %temp; 
	mov.b64 	{%temp, %r46}, %fd11;
	}
	{
	.reg .b32 %temp; 
	mov.b64 	{%r45, %temp}, %fd11;
	}
	shr.u32 	%r16, %r46, 20;
	add.s32 	%r47, %r16, -54;
$L__BB1_2:
	add.s32 	%r48, %r47, -1023;
	and.b32  	%r17, %r46, -2146435073;
	or.b32  	%r18, %r17, 1072693248;
	mov.b64 	%fd107, {%r45, %r18};
	setp.lt.u32 	%p2, %r18, 1073127583;
	@%p2 bra 	$L__BB1_4;
	{
	.reg .b32 %temp; 
	mov.b64 	{%r19, %temp}, %fd107;
	}
	{
	.reg .b32 %temp; 
	mov.b64 	{%temp, %r20}, %fd107;
	}
	add.s32 	%r21, %r20, -1048576;
	mov.b64 	%fd107, {%r19, %r21};
	add.s32 	%r48, %r47, -1022;
$L__BB1_4:
	add.f64 	%fd12, %fd107, 0dBFF0000000000000;
	add.f64 	%fd13, %fd107, 0d3FF0000000000000;
	rcp.approx.ftz.f64 	%fd14, %fd13;
	neg.f64 	%fd15, %fd13;
	fma.rn.f64 	%fd16, %fd15, %fd14, 0d3FF0000000000000;
	fma.rn.f64 	%fd17, %fd16, %fd16, %fd16;
	fma.rn.f64 	%fd18, %fd17, %fd14, %fd14;
	mul.f64 	%fd19, %fd12, %fd18;
	fma.rn.f64 	%fd20, %fd12, %fd18, %fd19;
	mul.f64 	%fd21, %fd20, %fd20;
	fma.rn.f64 	%fd22, %fd21, 0d3EB0F5FF7D2CAFE2, 0d3ED0F5D241AD3B5A;
	fma.rn.f64 	%fd23, %fd22, %fd21, 0d3EF3B20A75488A3F;
	fma.rn.f64 	%fd24, %fd23, %fd21, 0d3F1745CDE4FAECD5;
	fma.rn.f64 	%fd25, %fd24, %fd21, 0d3F3C71C7258A578B;
	fma.rn.f64 	%fd26, %fd25, %fd21, 0d3F6249249242B910;
	fma.rn.f64 	%fd27, %fd26, %fd21, 0d3F89999999999DFB;
	sub.f64 	%fd28, %fd12, %fd20;
	add.f64 	%fd29, %fd28, %fd28;
	neg.f64 	%fd30, %fd20;
	fma.rn.f64 	%fd31, %fd30, %fd12, %fd29;
	mul.f64 	%fd32, %fd18, %fd31;
	fma.rn.f64 	%fd33, %fd21, %fd27, 0d3FB5555555555555;
	mov.f64 	%fd34, 0d3FB5555555555555;
	sub.f64 	%fd35, %fd34, %fd33;
	fma.rn.f64 	%fd36, %fd21, %fd27, %fd35;
	add.f64 	%fd37, %fd36, 0dBC46A4CB00B9E7B0;
	add.f64 	%fd38, %fd33, %fd37;
	sub.f64 	%fd39, %fd33, %fd38;
	add.f64 	%fd40, %fd37, %fd39;
	mul.rn.f64 	%fd41, %fd20, %fd20;
	neg.f64 	%fd42, %fd41;
	fma.rn.f64 	%fd43, %fd20, %fd20, %fd42;
	{
	.reg .b32 %temp; 
	mov.b64 	{%r22, %temp}, %fd32;
	}
	{
	.reg .b32 %temp; 
	mov.b64 	{%temp, %r23}, %fd32;
	}
	add.s32 	%r24, %r23, 1048576;
	mov.b64 	%fd44, {%r22, %r24};
	fma.rn.f64 	%fd45, %fd20, %fd44, %fd43;
	mul.rn.f64 	%fd46, %fd41, %fd20;
	neg.f64 	%fd47, %fd46;
	fma.rn.f64 	%fd48, %fd41, %fd20, %fd47;
	fma.rn.f64 	%fd49, %fd41, %fd32, %fd48;
	fma.rn.f64 	%fd50, %fd45, %fd20, %fd49;
	mul.rn.f64 	%fd51, %fd38, %fd46;
	neg.f64 	%fd52, %fd51;
	fma.rn.f64 	%fd53, %fd38, %fd46, %fd52;
	fma.rn.f64 	%fd54, %fd38, %fd50, %fd53;
	fma.rn.f64 	%fd55, %fd40, %fd46, %fd54;
	add.f64 	%fd56, %fd51, %fd55;
	sub.f64 	%fd57, %fd51, %fd56;
	add.f64 	%fd58, %fd55, %fd57;
	add.f64 	%fd59, %fd20, %fd56;
	sub.f64 	%fd60, %fd20, %fd59;
	add.f64 	%fd61, %fd56, %fd60;
	add.f64 	%fd62, %fd58, %fd61;
	add.f64 	%fd63, %fd32, %fd62;
	add.f64 	%fd64, %fd59, %fd63;
	sub.f64 	%fd65, %fd59, %fd64;
	add.f64 	%fd66, %fd63, %fd65;
	xor.b32  	%r25, %r48, -2147483648;
	mov.b32 	%r26, 1127219200;
	mov.b64 	%fd67, {%r25, %r26};
	mov.b32 	%r27, -2147483648;
	mov.b64 	%fd68, {%r27, %r26};
	sub.f64 	%fd69, %fd67, %fd68;
	fma.rn.f64 	%fd70, %fd69, 0d3FE62E42FEFA39EF, %fd64;
	fma.rn.f64 	%fd71, %fd69, 0dBFE62E42FEFA39EF, %fd70;
	sub.f64 	%fd72, %fd71, %fd64;
	sub.f64 	%fd73, %fd66, %fd72;
	fma.rn.f64 	%fd74, %fd69, 0d3C7ABC9E3B39803F, %fd73;
	add.f64 	%fd75, %fd70, %fd74;
	sub.f64 	%fd76, %fd70, %fd75;
	add.f64 	%fd77, %fd74, %fd76;
	mov.f64 	%fd78, 0d4000000000000000;
	{
	.reg .b32 %temp; 
	mov.b64 	{%temp, %r28}, %fd78;
	}
	{
	.reg .b32 %temp; 
	mov.b64 	{%r29, %temp}, %fd78;
	}
	shl.b32 	%r30, %r28, 1;
	setp.gt.u32 	%p3, %r30, -33554433;
	and.b32  	%r31, %r28, -15728641;
	selp.b32 	%r32, %r31, %r28, %p3;
	mov.b64 	%fd79, {%r29, %r32};
	mul.rn.f64 	%fd80, %fd75, %fd79;
	neg.f64 	%fd81, %fd80;
	fma.rn.f64 	%fd82, %fd75, %fd79, %fd81;
	fma.rn.f64 	%fd83, %fd77, %fd79, %fd82;
	add.f64 	%fd4, %fd80, %fd83;
	sub.f64 	%fd84, %fd80, %fd4;
	add.f64 	%fd5, %fd83, %fd84;
	fma.rn.f64 	%fd85, %fd4, 0d3FF71547652B82FE, 0d4338000000000000;
	{
	.reg .b32 %temp; 
	mov.b64 	{%r13, %temp}, %fd85;
	}
	mov.f64 	%fd86, 0dC338000000000000;
	add.rn.f64 	%fd87, %fd85, %fd86;
	fma.rn.f64 	%fd88, %fd87, 0dBFE62E42FEFA39EF, %fd4;
	fma.rn.f64 	%fd89, %fd87, 0dBC7ABC9E3B39803F, %fd88;
	fma.rn.f64 	%fd90, %fd89, 0d3E5ADE1569CE2BDF, 0d3E928AF3FCA213EA;
	fma.rn.f64 	%fd91, %fd90, %fd89, 0d3EC71DEE62401315;
	fma.rn.f64 	%fd92, %fd91, %fd89, 0d3EFA01997C89EB71;
	fma.rn.f64 	%fd93, %fd92, %fd89, 0d3F2A01A014761F65;
	fma.rn.f64 	%fd94, %fd93, %fd89, 0d3F56C16C1852B7AF;
	fma.rn.f64 	%fd95, %fd94, %fd89, 0d3F81111111122322;
	fma.rn.f64 	%fd96, %fd95, %fd89, 0d3FA55555555502A1;
	fma.rn.f64 	%fd97, %fd96, %fd89, 0d3FC5555555555511;
	fma.rn.f64 	%fd98, %fd97, %fd89, 0d3FE000000000000B;
	fma.rn.f64 	%fd99, %fd98, %fd89, 0d3FF0000000000000;
	fma.rn.f64 	%fd100, %fd99, %fd89, 0d3FF0000000000000;
	{
	.reg .b32 %temp; 
	mov.b64 	{%r14, %temp}, %fd100;
	}
	{
	.reg .b32 %temp; 
	mov.b64 	{%temp, %r15}, %fd100;
	}
	shl.b32 	%r33, %r13, 20;
	add.s32 	%r34, %r33, %r15;
	mov.b64 	%fd108, {%r14, %r34};
	{
	.reg .b32 %temp; 
	mov.b64 	{%temp, %r35}, %fd4;
	}
	mov.b32 	%f2, %r35;
	abs.f32 	%f1, %f2;
	setp.lt.f32 	%p4, %f1, 0f4086232B;
	@%p4 bra 	$L__BB1_7;
	setp.lt.f64 	%p5, %fd4, 0d0000000000000000;
	add.f64 	%fd101, %fd4, 0d7FF0000000000000;
	selp.f64 	%fd108, 0d0000000000000000, %fd101, %p5;
	setp.geu.f32 	%p6, %f1, 0f40874800;
	@%p6 bra 	$L__BB1_7;
	shr.u32 	%r36, %r13, 31;
	add.s32 	%r37, %r13, %r36;
	shr.s32 	%r38, %r37, 1;
	shl.b32 	%r39, %r38, 20;
	add.s32 	%r40, %r15, %r39;
	mov.b64 	%fd102, {%r14, %r40};
	sub.s32 	%r41, %r13, %r38;
	shl.b32 	%r42, %r41, 20;
	add.s32 	%r43, %r42, 1072693248;
	mov.b32 	%r44, 0;
	mov.b64 	%fd103, {%r44, %r43};
	mul.f64 	%fd108, %fd103, %fd102;
$L__BB1_7:
	abs.f64 	%fd104, %fd108;
	setp.eq.f64 	%p7, %fd104, 0d7FF0000000000000;
	fma.rn.f64 	%fd105, %fd108, %fd5, %fd108;
	selp.f64 	%fd106, %fd108, %fd105, %p7;
	st.param.f64 	[func_retval0], %fd106;
	ret;

}


// ===== COMPILED SASS (sm_100) =====

	.target	sm_100

	.elftype	@"ET_EXEC"


//--------------------- .note.nv.tkinfo           --------------------------
	.section	.note.nv.tkinfo,"",@"SHT_NOTE"
	.sectionflags	@"SHF_NOTE_NV_TKINFO"
	.tkinfo
        /*0018*/ 	.word	0x00000002
        /*0030*/ 	.string	""
        /*0030*/ 	.string	"ptxas"
        /*0030*/ 	.string	"Cuda compilation tools, release 13.0, V13.0.88"
        /*0030*/ 	.string	"Build cuda_13.0.r13.0/compiler.36424714_0"
        /*0030*/ 	.string	"-arch sm_100 -m 64 "



//--------------------- .note.nv.cuinfo           --------------------------
	.section	.note.nv.cuinfo,"",@"SHT_NOTE"
	.sectionflags	@"SHF_NOTE_NV_CUINFO"
        /*0018*/ 	.short	0x0002
        /*001a*/ 	.short	0x0064
        /*001c*/ 	.short	0x0082
	.zero		2


//--------------------- .nv.info                  --------------------------
	.section	.nv.info,"",@"SHT_CUDA_INFO"
	.align	4


	//----- nvinfo : EIATTR_REGCOUNT
	.align		4
        /*0000*/ 	.byte	0x04, 0x2f
        /*0002*/ 	.short	(.L_1 - .L_0)
	.align		4
.L_0:
        /*0004*/ 	.word	index@(_Z16nearestNeighbourPKfPii)
        /*0008*/ 	.word	0x0000002a


	//----- nvinfo : EIATTR_FRAME_SIZE
	.align		4
.L_1:
        /*000c*/ 	.byte	0x04, 0x11
        /*000e*/ 	.short	(.L_3 - .L_2)
	.align		4
.L_2:
        /*0010*/ 	.word	index@($_Z16nearestNeighbourPKfPii$__internal_accurate_pow)
        /*0014*/ 	.word	0x00000000


	//----- nvinfo : EIATTR_FRAME_SIZE
	.align		4
.L_3:
        /*0018*/ 	.byte	0x04, 0x11
        /*001a*/ 	.short	(.L_5 - .L_4)
	.align		4
.L_4:
        /*001c*/ 	.word	index@(_Z16nearestNeighbourPKfPii)
        /*0020*/ 	.word	0x00000000


	//----- nvinfo : EIATTR_MIN_STACK_SIZE
	.align		4
.L_5:
        /*0024*/ 	.byte	0x04, 0x12
        /*0026*/ 	.short	(.L_7 - .L_6)
	.align		4
.L_6:
        /*0028*/ 	.word	index@(_Z16nearestNeighbourPKfPii)
        /*002c*/ 	.word	0x00000000
.L_7:


//--------------------- .nv.compat                --------------------------
	.section	.nv.compat,"",@"SHT_CUDA_COMPAT_INFO"
	.align	4
        /*0000*/ 	.byte	0x02, 0x09, 0x00, 0x00, 0x02, 0x02, 0x01, 0x00, 0x02, 0x05, 0x05, 0x00, 0x03, 0x07, 0x01, 0x01
        /*0010*/ 	.byte	0x02, 0x03, 0x00, 0x00, 0x02, 0x06, 0x01, 0x00, 0x04, 0x0b, 0x08, 0x00, 0x01, 0x00, 0x00, 0x00
        /*0020*/ 	.byte	0x00, 0x00, 0x00, 0x00


//--------------------- .nv.info._Z16nearestNeighbourPKfPii --------------------------
	.section	.nv.info._Z16nearestNeighbourPKfPii,"",@"SHT_CUDA_INFO"
	.sectionflags	@""
	.align	4


	//----- nvinfo : EIATTR_CUDA_API_VERSION
	.align		4
        /*0000*/ 	.byte	0x04, 0x37
        /*0002*/ 	.short	(.L_9 - .L_8)
.L_8:
        /*0004*/ 	.word	0x00000082


	//----- nvinfo : EIATTR_KPARAM_INFO
	.align		4
.L_9:
        /*0008*/ 	.byte	0x04, 0x17
        /*000a*/ 	.short	(.L_11 - .L_10)
.L_10:
        /*000c*/ 	.word	0x00000000
        /*0010*/ 	.short	0x0002
        /*0012*/ 	.short	0x0010
        /*0014*/ 	.byte	0x00, 0xf0, 0x11, 0x00


	//----- nvinfo : EIATTR_KPARAM_INFO
	.align		4
.L_11:
        /*0018*/ 	.byte	0x04, 0x17
        /*001a*/ 	.short	(.L_13 - .L_12)
.L_12:
        /*001c*/ 	.word	0x00000000
        /*0020*/ 	.short	0x0001
        /*0022*/ 	.short	0x0008
        /*0024*/ 	.byte	0x00, 0xf5, 0x21, 0x00


	//----- nvinfo : EIATTR_KPARAM_INFO
	.align		4
.L_13:
        /*0028*/ 	.byte	0x04, 0x17
        /*002a*/ 	.short	(.L_15 - .L_14)
.L_14:
        /*002c*/ 	.word	0x00000000
        /*0030*/ 	.short	0x0000
        /*0032*/ 	.short	0x0000
        /*0034*/ 	.byte	0x00, 0xf5, 0x21, 0x00


	//----- nvinfo : EIATTR_SPARSE_MMA_MASK
	.align		4
.L_15:
        /*0038*/ 	.byte	0x03, 0x50
        /*003a*/ 	.short	0x0000


	//----- nvinfo : EIATTR_MAXREG_COUNT
	.align		4
        /*003c*/ 	.byte	0x03, 0x1b
        /*003e*/ 	.short	0x00ff


	//----- nvinfo : EIATTR_MERCURY_ISA_VERSION
	.align		4
        /*0040*/ 	.byte	0x03, 0x5f
        /*0042*/ 	.short	0x0101


	//----- nvinfo : EIATTR_VRC_CTA_INIT_COUNT
	.align		4
        /*0044*/ 	.byte	0x02, 0x4a
	.zero		1
	.zero		1


	//----- nvinfo : EIATTR_EXIT_INSTR_OFFSETS
	.align		4
        /*0048*/ 	.byte	0x04, 0x1c
        /*004a*/ 	.short	(.L_17 - .L_16)


	//   ....[0]....
.L_16:
        /*004c*/ 	.word	0x00000070


	//   ....[1]....
        /*0050*/ 	.word	0x00001610


	//----- nvinfo : EIATTR_CRS_STACK_SIZE
	.align		4
.L_17:
        /*0054*/ 	.byte	0x04, 0x1e
        /*0056*/ 	.short	(.L_19 - .L_18)
.L_18:
        /*0058*/ 	.word	0x00000000


	//----- nvinfo : EIATTR_CBANK_PARAM_SIZE
	.align		4
.L_19:
        /*005c*/ 	.byte	0x03, 0x19
        /*005e*/ 	.short	0x0014


	//----- nvinfo : EIATTR_PARAM_CBANK
	.align		4
        /*0060*/ 	.byte	0x04, 0x0a
        /*0062*/ 	.short	(.L_21 - .L_20)
	.align		4
.L_20:
        /*0064*/ 	.word	index@(.nv.constant0._Z16nearestNeighbourPKfPii)
        /*0068*/ 	.short	0x0380
        /*006a*/ 	.short	0x0014


	//----- nvinfo : EIATTR_SW_WAR
	.align		4
.L_21:
        /*006c*/ 	.byte	0x04, 0x36
        /*006e*/ 	.short	(.L_23 - .L_22)
.L_22:
        /*0070*/ 	.word	0x00000008
.L_23:


//--------------------- .nv.callgraph             --------------------------
	.section	.nv.callgraph,"",@"SHT_CUDA_CALLGRAPH"
	.align	4
	.sectionentsize	8
	.align		4
        /*0000*/ 	.word	0x00000000
	.align		4
        /*0004*/ 	.word	0xffffffff
	.align		4
        /*0008*/ 	.word	0x00000000
	.align		4
        /*000c*/ 	.word	0xfffffffe
	.align		4
        /*0010*/ 	.word	0x00000000
	.align		4
        /*0014*/ 	.word	0xfffffffd
	.align		4
        /*0018*/ 	.word	0x00000000
	.align		4
        /*001c*/ 	.word	0xfffffffc


//--------------------- .text._Z16nearestNeighbourPKfPii --------------------------
	.section	.text._Z16nearestNeighbourPKfPii,"ax",@progbits
	.align	128
        .global         _Z16nearestNeighbourPKfPii
        .type           _Z16nearestNeighbourPKfPii,@function
        .size           _Z16nearestNeighbourPKfPii,(.L_x_45 - _Z16nearestNeighbourPKfPii)
        .other          _Z16nearestNeighbourPKfPii,@"STO_CUDA_ENTRY STV_DEFAULT"
_Z16nearestNeighbourPKfPii:
.text._Z16nearestNeighbourPKfPii:
[----:B------:R-:W-:Y:S01]  /*0000*/  LDC R1, c[0x0][0x37c] ;  /* 0x0000df00ff017b82 */ /* 0x000fe20000000800 */
[----:B------:R-:W0:Y:S01]  /*0010*/  S2R R9, SR_CTAID.X ;  /* 0x0000000000097919 */ /* 0x000e220000002500 */
[----:B------:R-:W0:Y:S01]  /*0020*/  LDCU UR4, c[0x0][0x360] ;  /* 0x00006c00ff0477ac */ /* 0x000e220008000800 */
[----:B------:R-:W0:Y:S01]  /*0030*/  S2R R0, SR_TID.X ;  /* 0x0000000000007919 */ /* 0x000e220000002100 */
[----:B------:R-:W1:Y:S01]  /*0040*/  LDCU UR8, c[0x0][0x390] ;  /* 0x00007200ff0877ac */ /* 0x000e620008000800 */
[----:B0-----:R-:W-:-:S05]  /*0050*/  IMAD R9, R9, UR4, R0 ;  /* 0x0000000409097c24 */ /* 0x001fca000f8e0200 */
[----:B-1----:R-:W-:-:S13]  /*0060*/  ISETP.GE.AND P0, PT, R9, UR8, PT ;  /* 0x0000000809007c0c */ /* 0x002fda000bf06270 */
[----:B------:R-:W-:Y:S05]  /*0070*/  @P0 EXIT ;  /* 0x000000000000094d */ /* 0x000fea0003800000 */
[----:B------:R-:W0:Y:S01]  /*0080*/  LDC.64 R10, c[0x0][0x380] ;  /* 0x0000e000ff0a7b82 */ /* 0x000e220000000a00 */
[----:B------:R-:W1:Y:S01]  /*0090*/  LDCU.64 UR6, c[0x0][0x358] ;  /* 0x00006b00ff0677ac */ /* 0x000e620008000a00 */
[----:B------:R-:W-:-:S04]  /*00a0*/  IMAD R3, R9, 0x3, RZ ;  /* 0x0000000309037824 */ /* 0x000fc800078e02ff */
[----:B0-----:R-:W-:-:S05]  /*00b0*/  IMAD.WIDE R10, R3, 0x4, R10 ;  /* 0x00000004030a7825 */ /* 0x001fca00078e020a */
[----:B-1----:R0:W5:Y:S04]  /*00c0*/  LDG.E R8, desc[UR6][R10.64] ;  /* 0x000000060a087981 */ /* 0x002168000c1e1900 */
[----:B------:R0:W5:Y:S04]  /*00d0*/  LDG.E R7, desc[UR6][R10.64+0x4] ;  /* 0x000004060a077981 */ /* 0x000168000c1e1900 */
[----:B------:R0:W5:Y:S01]  /*00e0*/  LDG.E R6, desc[UR6][R10.64+0x8] ;  /* 0x000008060a067981 */ /* 0x000162000c1e1900 */
[----:B------:R-:W-:Y:S01]  /*00f0*/  ISETP.GE.AND P0, PT, R9, 0x1, PT ;  /* 0x000000010900780c */ /* 0x000fe20003f06270 */
[----:B------:R-:W-:Y:S01]  /*0100*/  BSSY.RECONVERGENT B0, `(.L_x_0) ;  /* 0x000006d000007945 */ /* 0x000fe20003800200 */
[----:B------:R-:W-:-:S02]  /*0110*/  IMAD.MOV.U32 R5, RZ, RZ, -0x1 ;  /* 0xffffffffff057424 */ /* 0x000fc400078e00ff */
[----:B------:R-:W-:Y:S02]  /*0120*/  IMAD.MOV.U32 R4, RZ, RZ, RZ ;  /* 0x000000ffff047224 */ /* 0x000fe400078e00ff */
[----:B------:R-:W-:-:S07]  /*0130*/  IMAD.MOV.U32 R3, RZ, RZ, 0x7f7fffff ;  /* 0x7f7fffffff037424 */ /* 0x000fce00078e00ff */
[----:B0-----:R-:W-:Y:S05]  /*0140*/  @!P0 BRA `(.L_x_1) ;  /* 0x0000000400a08947 */ /* 0x001fea0003800000 */
[----:B------:R-:W0:Y:S01]  /*0150*/  LDCU.64 UR4, c[0x0][0x380] ;  /* 0x00007000ff0477ac */ /* 0x000e220008000a00 */
[----:B------:R-:W-:Y:S01]  /*0160*/  VIMNMX R4, PT, PT, R9, UR8, PT ;  /* 0x0000000809047c48 */ /* 0x000fe2000bfe0100 */
[----:B------:R-:W-:Y:S02]  /*0170*/  IMAD.MOV.U32 R5, RZ, RZ, -0x1 ;  /* 0xffffffffff057424 */ /* 0x000fe400078e00ff */
[----:B------:R-:W-:Y:S01]  /*0180*/  IMAD.MOV.U32 R3, RZ, RZ, 0x7f7fffff ;  /* 0x7f7fffffff037424 */ /* 0x000fe200078e00ff */
[----:B------:R-:W-:Y:S01]  /*0190*/  VIMNMX R4, PT, PT, R4, 0x1, !PT ;  /* 0x0000000104047848 */ /* 0x000fe20007fe0100 */
[----:B------:R-:W-:-:S04]  /*01a0*/  IMAD.MOV.U32 R2, RZ, RZ, RZ ;  /* 0x000000ffff027224 */ /* 0x000fc800078e00ff */
[----:B------:R-:W-:Y:S01]  /*01b0*/  IMAD.MOV R0, RZ, RZ, -R4 ;  /* 0x000000ffff007224 */ /* 0x000fe200078e0a04 */
[----:B0-----:R-:W-:-:S04]  /*01c0*/  UIADD3 UR4, UP0, UPT, UR4, 0x4, URZ ;  /* 0x0000000404047890 */ /* 0x001fc8000ff1e0ff */
[----:B------:R-:W-:Y:S02]  /*01d0*/  UIADD3.X UR5, UPT, UPT, URZ, UR5, URZ, UP0, !UPT ;  /* 0x00000005ff057290 */ /* 0x000fe400087fe4ff */
[----:B------:R-:W-:-:S04]  /*01e0*/  IMAD.U32 R10, RZ, RZ, UR4 ;  /* 0x00000004ff0a7e24 */ /* 0x000fc8000f8e00ff */
[----:B------:R-:W-:-:S07]  /*01f0*/  IMAD.U32 R11, RZ, RZ, UR5 ;  /* 0x00000005ff0b7e24 */ /* 0x000fce000f8e00ff */
.L_x_11:
[----:B------:R-:W2:Y:S04]  /*0200*/  LDG.E R13, desc[UR6][R10.64+-0x4] ;  /* 0xfffffc060a0d7981 */ /* 0x000ea8000c1e1900 */
[----:B-----5:R0:W5:Y:S04]  /*0210*/  LDG.E R31, desc[UR6][R10.64] ;  /* 0x000000060a1f7981 */ /* 0x020168000c1e1900 */
[----:B------:R0:W5:Y:S01]  /*0220*/  LDG.E R29, desc[UR6][R10.64+0x4] ;  /* 0x000004060a1d7981 */ /* 0x000162000c1e1900 */
[----:B------:R-:W-:Y:S01]  /*0230*/  BSSY.RECONVERGENT B1, `(.L_x_2) ;  /* 0x0000007000017945 */ /* 0x000fe20003800200 */
[----:B------:R-:W-:Y:S01]  /*0240*/  MOV R28, 0x2a0 ;  /* 0x000002a0001c7802 */ /* 0x000fe20000000f00 */
[----:B--2---:R-:W-:-:S04]  /*0250*/  FADD R30, R8, -R13 ;  /* 0x8000000d081e7221 */ /* 0x004fc80000000000 */
[----:B------:R-:W1:Y:S02]  /*0260*/  F2F.F64.F32 R36, R30 ;  /* 0x0000001e00247310 */ /* 0x000e640000201800 */
[----:B-1----:R-:W-:-:S10]  /*0270*/  DADD R14, -RZ, |R36| ;  /* 0x00000000ff0e7229 */ /* 0x002fd40000000524 */
[----:B0-----:R-:W-:-:S07]  /*0280*/  IMAD.MOV.U32 R32, RZ, RZ, R15 ;  /* 0x000000ffff207224 */ /* 0x001fce00078e000f */
[----:B-----5:R-:W-:Y:S05]  /*0290*/  CALL.REL.NOINC `($_Z16nearestNeighbourPKfPii$__internal_accurate_pow) ;  /* 0x0000001000e07944 */ /* 0x020fea0003c00000 */
[----:B------:R-:W-:Y:S05]  /*02a0*/  BSYNC.RECONVERGENT B1 ;  /* 0x0000000000017941 */ /* 0x000fea0003800200 */
.L_x_2:
[----:B------:R-:W-:Y:S01]  /*02b0*/  FADD R31, R7, -R31 ;  /* 0x8000001f071f7221 */ /* 0x000fe20000000000 */
[----:B------:R-:W-:Y:S01]  /*02c0*/  DADD R14, R36, 2 ;  /* 0x40000000240e7429 */ /* 0x000fe20000000000 */
[C---:B------:R-:W-:Y:S01]  /*02d0*/  FSETP.NEU.AND P1, PT, R30.reuse, RZ, PT ;  /* 0x000000ff1e00720b */ /* 0x040fe20003f2d000 */
[----:B------:R-:W-:Y:S01]  /*02e0*/  BSSY.RECONVERGENT B1, `(.L_x_3) ;  /* 0x0000010000017945 */ /* 0x000fe20003800200 */
[----:B------:R-:W0:Y:S01]  /*02f0*/  F2F.F64.F32 R34, R31 ;  /* 0x0000001f00227310 */ /* 0x000e220000201800 */
[----:B------:R-:W-:Y:S02]  /*0300*/  FSETP.NEU.AND P0, PT, R30, 1, PT ;  /* 0x3f8000001e00780b */ /* 0x000fe40003f0d000 */
[----:B------:R-:W-:-:S04]  /*0310*/  FSEL R17, R12, RZ, P1 ;  /* 0x000000ff0c117208 */ /* 0x000fc80000800000 */
[----:B------:R-:W-:-:S04]  /*0320*/  LOP3.LUT R16, R15, 0x7ff00000, RZ, 0xc0, !PT ;  /* 0x7ff000000f107812 */ /* 0x000fc800078ec0ff */
[----:B------:R-:W-:Y:S02]  /*0330*/  ISETP.NE.AND P2, PT, R16, 0x7ff00000, PT ;  /* 0x7ff000001000780c */ /* 0x000fe40003f45270 */
[----:B------:R-:W-:Y:S01]  /*0340*/  FSEL R16, R13, RZ, P1 ;  /* 0x000000ff0d107208 */ /* 0x000fe20000800000 */
[----:B0-----:R-:W-:-:S10]  /*0350*/  DADD R14, -RZ, |R34| ;  /* 0x00000000ff0e7229 */ /* 0x001fd40000000522 */
[----:B------:R-:W-:Y:S01]  /*0360*/  IMAD.MOV.U32 R32, RZ, RZ, R15 ;  /* 0x000000ffff207224 */ /* 0x000fe200078e000f */
[----:B------:R-:W-:Y:S06]  /*0370*/  @P2 BRA `(.L_x_4) ;  /* 0x0000000000182947 */ /* 0x000fec0003800000 */
[----:B------:R-:W-:-:S13]  /*0380*/  FSETP.NAN.AND P1, PT, R30, R30, PT ;  /* 0x0000001e1e00720b */ /* 0x000fda0003f28000 */
[----:B------:R-:W-:Y:S01]  /*0390*/  @P1 DADD R16, R36, 2 ;  /* 0x4000000024101429 */ /* 0x000fe20000000000 */
[----:B------:R-:W-:Y:S10]  /*03a0*/  @P1 BRA `(.L_x_4) ;  /* 0x00000000000c1947 */ /* 0x000ff40003800000 */
[----:B------:R-:W-:-:S14]  /*03b0*/  DSETP.NEU.AND P1, PT, |R36|, +INF , PT ;  /* 0x7ff000002400742a */ /* 0x000fdc0003f2d200 */
[----:B------:R-:W-:Y:S02]  /*03c0*/  @!P1 IMAD.MOV.U32 R16, RZ, RZ, 0x0 ;  /* 0x00000000ff109424 */ /* 0x000fe400078e00ff */
[----:B------:R-:W-:-:S07]  /*03d0*/  @!P1 IMAD.MOV.U32 R17, RZ, RZ, 0x7ff00000 ;  /* 0x7ff00000ff119424 */ /* 0x000fce00078e00ff */
.L_x_4:
[----:B------:R-:W-:Y:S05]  /*03e0*/  BSYNC.RECONVERGENT B1 ;  /* 0x0000000000017941 */ /* 0x000fea0003800200 */
.L_x_3:
[----:B------:R-:W-:Y:S01]  /*03f0*/  BSSY.RECONVERGENT B1, `(.L_x_5) ;  /* 0x0000005000017945 */ /* 0x000fe20003800200 */
[----:B------:R-:W-:Y:S02]  /*0400*/  FSEL R36, R16, RZ, P0 ;  /* 0x000000ff10247208 */ /* 0x000fe40000000000 */
[----:B------:R-:W-:Y:S02]  /*0410*/  FSEL R37, R17, 1.875, P0 ;  /* 0x3ff0000011257808 */ /* 0x000fe40000000000 */
[----:B------:R-:W-:-:S07]  /*0420*/  MOV R28, 0x440 ;  /* 0x00000440001c7802 */ /* 0x000fce0000000f00 */
[----:B------:R-:W-:Y:S05]  /*0430*/  CALL.REL.NOINC `($_Z16nearestNeighbourPKfPii$__internal_accurate_pow) ;  /* 0x0000001000787944 */ /* 0x000fea0003c00000 */
[----:B------:R-:W-:Y:S05]  /*0440*/  BSYNC.RECONVERGENT B1 ;  /* 0x0000000000017941 */ /* 0x000fea0003800200 */
.L_x_5:
[----:B------:R-:W-:Y:S01]  /*0450*/  DADD R14, R34, 2 ;  /* 0x40000000220e7429 */ /* 0x000fe20000000000 */
[----:B------:R-:W-:Y:S01]  /*0460*/  FADD R29, R6, -R29 ;  /* 0x8000001d061d7221 */ /* 0x000fe20000000000 */
[C---:B------:R-:W-:Y:S01]  /*0470*/  FSETP.NEU.AND P1, PT, R31.reuse, RZ, PT ;  /* 0x000000ff1f00720b */ /* 0x040fe20003f2d000 */
[----:B------:R-:W-:Y:S01]  /*0480*/  BSSY.RECONVERGENT B1, `(.L_x_6) ;  /* 0x000000f000017945 */ /* 0x000fe20003800200 */
[----:B------:R-:W-:Y:S01]  /*0490*/  FSETP.NEU.AND P0, PT, R31, 1, PT ;  /* 0x3f8000001f00780b */ /* 0x000fe20003f0d000 */
[----:B------:R-:W0:Y:S01]  /*04a0*/  F2F.F64.F32 R38, R29 ;  /* 0x0000001d00267310 */ /* 0x000e220000201800 */
[----:B------:R-:W-:Y:S02]  /*04b0*/  FSEL R16, R13, RZ, P1 ;  /* 0x000000ff0d107208 */ /* 0x000fe40000800000 */
[----:B------:R-:W-:Y:S02]  /*04c0*/  FSEL R17, R12, RZ, P1 ;  /* 0x000000ff0c117208 */ /* 0x000fe40000800000 */
[----:B------:R-:W-:-:S04]  /*04d0*/  LOP3.LUT R14, R15, 0x7ff00000, RZ, 0xc0, !PT ;  /* 0x7ff000000f0e7812 */ /* 0x000fc800078ec0ff */
[----:B------:R-:W-:Y:S01]  /*04e0*/  ISETP.NE.AND P2, PT, R14, 0x7ff00000, PT ;  /* 0x7ff000000e00780c */ /* 0x000fe20003f45270 */
[----:B0-----:R-:W-:-:S12]  /*04f0*/  DADD R14, -RZ, |R38| ;  /* 0x00000000ff0e7229 */ /* 0x001fd80000000526 */
[----:B------:R-:W-:Y:S05]  /*0500*/  @P2 BRA `(.L_x_7) ;  /* 0x0000000000182947 */ /* 0x000fea0003800000 */
[----:B------:R-:W-:-:S13]  /*0510*/  FSETP.NAN.AND P1, PT, R31, R31, PT ;  /* 0x0000001f1f00720b */ /* 0x000fda0003f28000 */
[----:B------:R-:W-:Y:S01]  /*0520*/  @P1 DADD R16, R34, 2 ;  /* 0x4000000022101429 */ /* 0x000fe20000000000 */
[----:B------:R-:W-:Y:S10]  /*0530*/  @P1 BRA `(.L_x_7) ;  /* 0x00000000000c1947 */ /* 0x000ff40003800000 */
[----:B------:R-:W-:-:S14]  /*0540*/  DSETP.NEU.AND P1, PT, |R34|, +INF , PT ;  /* 0x7ff000002200742a */ /* 0x000fdc0003f2d200 */
[----:B------:R-:W-:Y:S02]  /*0550*/  @!P1 IMAD.MOV.U32 R16, RZ, RZ, 0x0 ;  /* 0x00000000ff109424 */ /* 0x000fe400078e00ff */
[----:B------:R-:W-:-:S07]  /*0560*/  @!P1 IMAD.MOV.U32 R17, RZ, RZ, 0x7ff00000 ;  /* 0x7ff00000ff119424 */ /* 0x000fce00078e00ff */
.L_x_7:
[----:B------:R-:W-:Y:S05]  /*0570*/  BSYNC.RECONVERGENT B1 ;  /* 0x0000000000017941 */ /* 0x000fea0003800200 */
.L_x_6:
[----:B------:R-:W-:Y:S01]  /*0580*/  FSEL R12, R16, RZ, P0 ;  /* 0x000000ff100c7208 */ /* 0x000fe20000000000 */
[----:B------:R-:W-:Y:S01]  /*0590*/  BSSY.RECONVERGENT B1, `(.L_x_8) ;  /* 0x0000006000017945 */ /* 0x000fe20003800200 */
[----:B------:R-:W-:Y:S01]  /*05a0*/  FSEL R13, R17, 1.875, P0 ;  /* 0x3ff00000110d7808 */ /* 0x000fe20000000000 */
[----:B------:R-:W-:Y:S01]  /*05b0*/  IMAD.MOV.U32 R32, RZ, RZ, R15 ;  /* 0x000000ffff207224 */ /* 0x000fe200078e000f */
[----:B------:R-:W-:-:S04]  /*05c0*/  MOV R28, 0x5f0 ;  /* 0x000005f0001c7802 */ /* 0x000fc80000000f00 */
[----:B------:R-:W-:-:S11]  /*05d0*/  DADD R36, R36, R12 ;  /* 0x0000000024247229 */ /* 0x000fd6000000000c */
[----:B------:R-:W-:Y:S05]  /*05e0*/  CALL.REL.NOINC `($_Z16nearestNeighbourPKfPii$__internal_accurate_pow) ;  /* 0x00000010000c7944 */ /* 0x000fea0003c00000 */
[----:B------:R-:W-:Y:S05]  /*05f0*/  BSYNC.RECONVERGENT B1 ;  /* 0x0000000000017941 */ /* 0x000fea0003800200 */
.L_x_8:
[----:B------:R-:W-:Y:S01]  /*0600*/  DADD R14, R38, 2 ;  /* 0x40000000260e7429 */ /* 0x000fe20000000000 */
[----:B------:R-:W-:Y:S01]  /*0610*/  FSETP.NEU.AND P0, PT, R29, RZ, PT ;  /* 0x000000ff1d00720b */ /* 0x000fe20003f0d000 */
[----:B------:R-:W-:Y:S08]  /*0620*/  BSSY.RECONVERGENT B1, `(.L_x_9) ;  /* 0x000000c000017945 */ /* 0x000ff00003800200 */
[----:B------:R-:W-:-:S02]  /*0630*/  LOP3.LUT R14, R15, 0x7ff00000, RZ, 0xc0, !PT ;  /* 0x7ff000000f0e7812 */ /* 0x000fc400078ec0ff */
[----:B------:R-:W-:Y:S02]  /*0640*/  FSEL R15, R12, RZ, P0 ;  /* 0x000000ff0c0f7208 */ /* 0x000fe40000000000 */
[----:B------:R-:W-:Y:S02]  /*0650*/  ISETP.NE.AND P1, PT, R14, 0x7ff00000, PT ;  /* 0x7ff000000e00780c */ /* 0x000fe40003f25270 */
[----:B------:R-:W-:-:S11]  /*0660*/  FSEL R14, R13, RZ, P0 ;  /* 0x000000ff0d0e7208 */ /* 0x000fd60000000000 */
[----:B------:R-:W-:Y:S05]  /*0670*/  @P1 BRA `(.L_x_10) ;  /* 0x0000000000181947 */ /* 0x000fea0003800000 */
[----:B------:R-:W-:-:S13]  /*0680*/  FSETP.NAN.AND P0, PT, R29, R29, PT ;  /* 0x0000001d1d00720b */ /* 0x000fda0003f08000 */
[----:B------:R-:W-:Y:S01]  /*0690*/  @P0 DADD R14, R38, 2 ;  /* 0x40000000260e0429 */ /* 0x000fe20000000000 */
[----:B------:R-:W-:Y:S10]  /*06a0*/  @P0 BRA `(.L_x_10) ;  /* 0x00000000000c0947 */ /* 0x000ff40003800000 */
[----:B------:R-:W-:-:S14]  /*06b0*/  DSETP.NEU.AND P0, PT, |R38|, +INF , PT ;  /* 0x7ff000002600742a */ /* 0x000fdc0003f0d200 */
[----:B------:R-:W-:Y:S02]  /*06c0*/  @!P0 IMAD.MOV.U32 R14, RZ, RZ, 0x0 ;  /* 0x00000000ff0e8424 */ /* 0x000fe400078e00ff */
[----:B------:R-:W-:-:S07]  /*06d0*/  @!P0 IMAD.MOV.U32 R15, RZ, RZ, 0x7ff00000 ;  /* 0x7ff00000ff0f8424 */ /* 0x000fce00078e00ff */
.L_x_10:
[----:B------:R-:W-:Y:S05]  /*06e0*/  BSYNC.RECONVERGENT B1 ;  /* 0x0000000000017941 */ /* 0x000fea0003800200 */
.L_x_9:
[----:B------:R-:W-:Y:S01]  /*06f0*/  FSETP.NEU.AND P0, PT, R29, 1, PT ;  /* 0x3f8000001d00780b */ /* 0x000fe20003f0d000 */
[----:B------:R-:W-:Y:S01]  /*0700*/  VIADD R0, R0, 0x1 ;  /* 0x0000000100007836 */ /* 0x000fe20000000000 */
[----:B------:R-:W-:Y:S02]  /*0710*/  IADD3 R10, P2, PT, R10, 0xc, RZ ;  /* 0x0000000c0a0a7810 */ /* 0x000fe40007f5e0ff */
[----:B------:R-:W-:Y:S02]  /*0720*/  FSEL R12, R14, RZ, P0 ;  /* 0x000000ff0e0c7208 */ /* 0x000fe40000000000 */
[----:B------:R-:W-:Y:S01]  /*0730*/  FSEL R13, R15, 1.875, P0 ;  /* 0x3ff000000f0d7808 */ /* 0x000fe20000000000 */
[----:B------:R-:W-:Y:S01]  /*0740*/  IMAD.X R11, RZ, RZ, R11, P2 ;  /* 0x000000ffff0b7224 */ /* 0x000fe200010e060b */
[----:B------:R-:W-:-:S04]  /*0750*/  ISETP.NE.AND P1, PT, R0, RZ, PT ;  /* 0x000000ff0000720c */ /* 0x000fc80003f25270 */
[----:B------:R-:W-:-:S10]  /*0760*/  DADD R36, R36, R12 ;  /* 0x0000000024247229 */ /* 0x000fd4000000000c */
[----:B------:R-:W0:Y:S02]  /*0770*/  F2F.F32.F64 R36, R36 ;  /* 0x0000002400247310 */ /* 0x000e240000301000 */
[----:B0-----:R-:W-:-:S04]  /*0780*/  FSETP.GT.AND P0, PT, R3, R36, PT ;  /* 0x000000240300720b */ /* 0x001fc80003f04000 */
[C---:B------:R-:W-:Y:S01]  /*0790*/  SEL R5, R2.reuse, R5, P0 ;  /* 0x0000000502057207 */ /* 0x040fe20000000000 */
[----:B------:R-:W-:Y:S01]  /*07a0*/  VIADD R2, R2, 0x1 ;  /* 0x0000000102027836 */ /* 0x000fe20000000000 */
[----:B------:R-:W-:Y:S01]  /*07b0*/  FSEL R3, R36, R3, P0 ;  /* 0x0000000324037208 */ /* 0x000fe20000000000 */
[----:B------:R-:W-:Y:S06]  /*07c0*/  @P1 BRA `(.L_x_11) ;  /* 0xfffffff8008c1947 */ /* 0x000fec000383ffff */
.L_x_1:
[----:B------:R-:W-:Y:S05]  /*07d0*/  BSYNC.RECONVERGENT B0 ;  /* 0x0000000000007941 */ /* 0x000fea0003800200 */
.L_x_0:
[----:B------:R-:W0:Y:S01]  /*07e0*/  LDCU UR4, c[0x0][0x390] ;  /* 0x00007200ff0477ac */ /* 0x000e220008000800 */
[----:B------:R-:W-:Y:S01]  /*07f0*/  BSSY.RECONVERGENT B0, `(.L_x_12) ;  /* 0x000006e000007945 */ /* 0x000fe20003800200 */
[----:B0-----:R-:W-:-:S13]  /*0800*/  ISETP.GE.AND P0, PT, R4, UR4, PT ;  /* 0x0000000404007c0c */ /* 0x001fda000bf06270 */
[----:B------:R-:W-:Y:S05]  /*0810*/  @P0 BRA `(.L_x_13) ;  /* 0x0000000400ac0947 */ /* 0x000fea0003800000 */
[----:B------:R-:W-:Y:S01]  /*0820*/  ISETP.NE.AND P0, PT, R4, R9, PT ;  /* 0x000000090400720c */ /* 0x000fe20003f05270 */
[----:B------:R-:W-:-:S12]  /*0830*/  BSSY.RECONVERGENT B1, `(.L_x_14) ;  /* 0x0000068000017945 */ /* 0x000fd80003800200 */
[----:B------:R-:W-:Y:S05]  /*0840*/  @!P0 BRA `(.L_x_15) ;  /* 0x0000000400988947 */ /* 0x000fea0003800000 */
[----:B------:R-:W0:Y:S01]  /*0850*/  LDC.64 R12, c[0x0][0x380] ;  /* 0x0000e000ff0c7b82 */ /* 0x000e220000000a00 */
[----:B------:R-:W-:-:S04]  /*0860*/  IMAD R11, R4, 0x3, RZ ;  /* 0x00000003040b7824 */ /* 0x000fc800078e02ff */
[----:B0-----:R-:W-:-:S05]  /*0870*/  IMAD.WIDE.U32 R12, R11, 0x4, R12 ;  /* 0x000000040b0c7825 */ /* 0x001fca00078e000c */
[----:B------:R-:W2:Y:S04]  /*0880*/  LDG.E R11, desc[UR6][R12.64] ;  /* 0x000000060c0b7981 */ /* 0x000ea8000c1e1900 */
[----:B------:R0:W5:Y:S04]  /*0890*/  LDG.E R10, desc[UR6][R12.64+0x4] ;  /* 0x000004060c0a7981 */ /* 0x000168000c1e1900 */
[----:B------:R0:W5:Y:S01]  /*08a0*/  LDG.E R0, desc[UR6][R12.64+0x8] ;  /* 0x000008060c007981 */ /* 0x000162000c1e1900 */
[----:B------:R-:W-:Y:S01]  /*08b0*/  BSSY.RECONVERGENT B2, `(.L_x_16) ;  /* 0x0000007000027945 */ /* 0x000fe20003800200 */
[----:B------:R-:W-:Y:S01]  /*08c0*/  MOV R28, 0x920 ;  /* 0x00000920001c7802 */ /* 0x000fe20000000f00 */
[----:B--2--5:R-:W-:-:S04]  /*08d0*/  FADD R2, R8, -R11 ;  /* 0x8000000b08027221 */ /* 0x024fc80000000000 */
[----:B------:R-:W1:Y:S02]  /*08e0*/  F2F.F64.F32 R30, R2 ;  /* 0x00000002001e7310 */ /* 0x000e640000201800 */
[----:B-1----:R-:W-:-:S10]  /*08f0*/  DADD R14, -RZ, |R30| ;  /* 0x00000000ff0e7229 */ /* 0x002fd4000000051e */
[----:B0-----:R-:W-:-:S07]  /*0900*/  IMAD.MOV.U32 R32, RZ, RZ, R15 ;  /* 0x000000ffff207224 */ /* 0x001fce00078e000f */
[----:B------:R-:W-:Y:S05]  /*0910*/  CALL.REL.NOINC `($_Z16nearestNeighbourPKfPii$__internal_accurate_pow) ;  /* 0x0000000c00407944 */ /* 0x000fea0003c00000 */
[----:B------:R-:W-:Y:S05]  /*0920*/  BSYNC.RECONVERGENT B2 ;  /* 0x0000000000027941 */ /* 0x000fea0003800200 */
.L_x_16:
[----:B------:R-:W-:Y:S01]  /*0930*/  DADD R14, R30, 2 ;  /* 0x400000001e0e7429 */ /* 0x000fe20000000000 */
[----:B------:R-:W-:Y:S01]  /*0940*/  FSETP.NEU.AND P0, PT, R2, RZ, PT ;  /* 0x000000ff0200720b */ /* 0x000fe20003f0d000 */
[----:B------:R-:W-:Y:S01]  /*0950*/  BSSY.RECONVERGENT B2, `(.L_x_17) ;  /* 0x0000010000027945 */ /* 0x000fe20003800200 */
[----:B------:R-:W-:-:S04]  /*0960*/  LOP3.LUT R13, R13, R12, RZ, 0x3c, !PT ;  /* 0x0000000c0d0d7212 */ /* 0x000fc800078e3cff */
[----:B------:R-:W-:-:S03]  /*0970*/  LOP3.LUT R12, R13, R12, RZ, 0x3c, !PT ;  /* 0x0000000c0d0c7212 */ /* 0x000fc600078e3cff */
[----:B------:R-:W-:Y:S02]  /*0980*/  LOP3.LUT R14, R15, 0x7ff00000, RZ, 0xc0, !PT ;  /* 0x7ff000000f0e7812 */ /* 0x000fe400078ec0ff */
[----:B------:R-:W-:Y:S02]  /*0990*/  LOP3.LUT R13, R13, R12, RZ, 0x3c, !PT ;  /* 0x0000000c0d0d7212 */ /* 0x000fe400078e3cff */
[----:B------:R-:W-:Y:S02]  /*09a0*/  ISETP.NE.AND P1, PT, R14, 0x7ff00000, PT ;  /* 0x7ff000000e00780c */ /* 0x000fe40003f25270 */
[----:B------:R-:W-:-:S11]  /*09b0*/  @!P0 CS2R R12, SRZ ;  /* 0x00000000000c8805 */ /* 0x000fd6000001ff00 */
[----:B------:R-:W-:Y:S05]  /*09c0*/  @P1 BRA `(.L_x_18) ;  /* 0x0000000000201947 */ /* 0x000fea0003800000 */
[----:B------:R-:W-:-:S13]  /*09d0*/  FSETP.NAN.AND P0, PT, R2, R2, PT ;  /* 0x000000020200720b */ /* 0x000fda0003f08000 */
[----:B------:R-:W-:Y:S05]  /*09e0*/  @P0 BRA `(.L_x_19) ;  /* 0x0000000000140947 */ /* 0x000fea0003800000 */
[----:B------:R-:W-:-:S14]  /*09f0*/  DSETP.NEU.AND P0, PT, |R30|, +INF , PT ;  /* 0x7ff000001e00742a */ /* 0x000fdc0003f0d200 */
[----:B------:R-:W-:Y:S05]  /*0a00*/  @P0 BRA `(.L_x_18) ;  /* 0x0000000000100947 */ /* 0x000fea0003800000 */
[----:B------:R-:W-:Y:S02]  /*0a10*/  IMAD.MOV.U32 R12, RZ, RZ, 0x0 ;  /* 0x00000000ff0c7424 */ /* 0x000fe400078e00ff */
[----:B------:R-:W-:Y:S01]  /*0a20*/  IMAD.MOV.U32 R13, RZ, RZ, 0x7ff00000 ;  /* 0x7ff00000ff0d7424 */ /* 0x000fe200078e00ff */
[----:B------:R-:W-:Y:S06]  /*0a30*/  BRA `(.L_x_18) ;  /* 0x0000000000047947 */ /* 0x000fec0003800000 */
.L_x_19:
[----:B------:R-:W-:-:S11]  /*0a40*/  DADD R12, R30, 2 ;  /* 0x400000001e0c7429 */ /* 0x000fd60000000000 */
.L_x_18:
[----:B------:R-:W-:Y:S05]  /*0a50*/  BSYNC.RECONVERGENT B2 ;  /* 0x0000000000027941 */ /* 0x000fea0003800200 */
.L_x_17:
[----:B------:R-:W-:Y:S01]  /*0a60*/  FADD R10, R7, -R10 ;  /* 0x8000000a070a7221 */ /* 0x000fe20000000000 */
[----:B------:R-:W-:Y:S01]  /*0a70*/  FSETP.NEU.AND P0, PT, R2, 1, PT ;  /* 0x3f8000000200780b */ /* 0x000fe20003f0d000 */
[----:B------:R-:W-:Y:S01]  /*0a80*/  BSSY.RECONVERGENT B2, `(.L_x_20) ;  /* 0x0000008000027945 */ /* 0x000fe20003800200 */
[----:B------:R-:W-:Y:S01]  /*0a90*/  MOV R28, 0xb00 ;  /* 0x00000b00001c7802 */ /* 0x000fe20000000f00 */
[----:B------:R-:W0:Y:S01]  /*0aa0*/  F2F.F64.F32 R30, R10 ;  /* 0x0000000a001e7310 */ /* 0x000e220000201800 */
[----:B------:R-:W-:Y:S02]  /*0ab0*/  FSEL R34, R12, RZ, P0 ;  /* 0x000000ff0c227208 */ /* 0x000fe40000000000 */
[----:B------:R-:W-:Y:S01]  /*0ac0*/  FSEL R35, R13, 1.875, P0 ;  /* 0x3ff000000d237808 */ /* 0x000fe20000000000 */
[----:B0-----:R-:W-:-:S10]  /*0ad0*/  DADD R14, -RZ, |R30| ;  /* 0x00000000ff0e7229 */ /* 0x001fd4000000051e */
[----:B------:R-:W-:-:S07]  /*0ae0*/  IMAD.MOV.U32 R32, RZ, RZ, R15 ;  /* 0x000000ffff207224 */ /* 0x000fce00078e000f */
[----:B------:R-:W-:Y:S05]  /*0af0*/  CALL.REL.NOINC `($_Z16nearestNeighbourPKfPii$__internal_accurate_pow) ;  /* 0x0000000800c87944 */ /* 0x000fea0003c00000 */
[----:B------:R-:W-:Y:S05]  /*0b00*/  BSYNC.RECONVERGENT B2 ;  /* 0x0000000000027941 */ /* 0x000fea0003800200 */
.L_x_20:
        /* <DEDUP_REMOVED lines=17> */
.L_x_23:
[----:B------:R-:W-:-:S11]  /*0c20*/  DADD R12, R30, 2 ;  /* 0x400000001e0c7429 */ /* 0x000fd60000000000 */
.L_x_22:
[----:B------:R-:W-:Y:S05]  /*0c30*/  BSYNC.RECONVERGENT B2 ;  /* 0x0000000000027941 */ /* 0x000fea0003800200 */
.L_x_21:
[----:B------:R-:W-:Y:S01]  /*0c40*/  FADD R0, R6, -R0 ;  /* 0x8000000006007221 */ /* 0x000fe20000000000 */
[----:B------:R-:W-:Y:S01]  /*0c50*/  FSETP.NEU.AND P0, PT, R10, 1, PT ;  /* 0x3f8000000a00780b */ /* 0x000fe20003f0d000 */
[----:B------:R-:W-:Y:S01]  /*0c60*/  BSSY.RECONVERGENT B2, `(.L_x_24) ;  /* 0x0000009000027945 */ /* 0x000fe20003800200 */
[----:B------:R-:W-:Y:S01]  /*0c70*/  MOV R28, 0xcf0 ;  /* 0x00000cf0001c7802 */ /* 0x000fe20000000f00 */
[----:B------:R-:W0:Y:S01]  /*0c80*/  F2F.F64.F32 R30, R0 ;  /* 0x00000000001e7310 */ /* 0x000e220000201800 */
[----:B------:R-:W-:Y:S02]  /*0c90*/  FSEL R10, R12, RZ, P0 ;  /* 0x000000ff0c0a7208 */ /* 0x000fe40000000000 */
[----:B------:R-:W-:-:S06]  /*0ca0*/  FSEL R11, R13, 1.875, P0 ;  /* 0x3ff000000d0b7808 */ /* 0x000fcc0000000000 */
[----:B------:R-:W-:Y:S02]  /*0cb0*/  DADD R34, R34, R10 ;  /* 0x0000000022227229 */ /* 0x000fe4000000000a */
[----:B0-----:R-:W-:-:S10]  /*0cc0*/  DADD R14, -RZ, |R30| ;  /* 0x00000000ff0e7229 */ /* 0x001fd4000000051e */
[----:B------:R-:W-:-:S07]  /*0cd0*/  IMAD.MOV.U32 R32, RZ, RZ, R15 ;  /* 0x000000ffff207224 */ /* 0x000fce00078e000f */
[----:B------:R-:W-:Y:S05]  /*0ce0*/  CALL.REL.NOINC `($_Z16nearestNeighbourPKfPii$__internal_accurate_pow) ;  /* 0x00000008004c7944 */ /* 0x000fea0003c00000 */
[----:B------:R-:W-:Y:S05]  /*0cf0*/  BSYNC.RECONVERGENT B2 ;  /* 0x0000000000027941 */ /* 0x000fea0003800200 */
.L_x_24:
        /* <DEDUP_REMOVED lines=17> */
.L_x_27:
[----:B------:R-:W-:-:S11]  /*0e10*/  DADD R12, R30, 2 ;  /* 0x400000001e0c7429 */ /* 0x000fd60000000000 */
.L_x_26:
[----:B------:R-:W-:Y:S05]  /*0e20*/  BSYNC.RECONVERGENT B2 ;  /* 0x0000000000027941 */ /* 0x000fea0003800200 */
.L_x_25:
[----:B------:R-:W-:-:S04]  /*0e30*/  FSETP.NEU.AND P0, PT, R0, 1, PT ;  /* 0x3f8000000000780b */ /* 0x000fc80003f0d000 */
[----:B------:R-:W-:Y:S02]  /*0e40*/  FSEL R10, R12, RZ, P0 ;  /* 0x000000ff0c0a7208 */ /* 0x000fe40000000000 */
[----:B------:R-:W-:-:S06]  /*0e50*/  FSEL R11, R13, 1.875, P0 ;  /* 0x3ff000000d0b7808 */ /* 0x000fcc0000000000 */
[----:B------:R-:W-:-:S10]  /*0e60*/  DADD R34, R34, R10 ;  /* 0x0000000022227229 */ /* 0x000fd4000000000a */
[----:B------:R-:W0:Y:S02]  /*0e70*/  F2F.F32.F64 R34, R34 ;  /* 0x0000002200227310 */ /* 0x000e240000301000 */
[----:B0-----:R-:W-:-:S04]  /*0e80*/  FSETP.GT.AND P0, PT, R3, R34, PT ;  /* 0x000000220300720b */ /* 0x001fc80003f04000 */
[----:B------:R-:W-:Y:S02]  /*0e90*/  FSEL R3, R34, R3, P0 ;  /* 0x0000000322037208 */ /* 0x000fe40000000000 */
[----:B------:R-:W-:-:S07]  /*0ea0*/  SEL R5, R4, R5, P0 ;  /* 0x0000000504057207 */ /* 0x000fce0000000000 */
.L_x_15:
[----:B------:R-:W-:Y:S05]  /*0eb0*/  BSYNC.RECONVERGENT B1 ;  /* 0x0000000000017941 */ /* 0x000fea0003800200 */
.L_x_14:
[----:B------:R-:W-:-:S07]  /*0ec0*/  VIADD R4, R4, 0x1 ;  /* 0x0000000104047836 */ /* 0x000fce0000000000 */
.L_x_13:
[----:B------:R-:W-:Y:S05]  /*0ed0*/  BSYNC.RECONVERGENT B0 ;  /* 0x0000000000007941 */ /* 0x000fea0003800200 */
.L_x_12:
[----:B------:R-:W0:Y:S01]  /*0ee0*/  LDCU UR8, c[0x0][0x390] ;  /* 0x00007200ff0877ac */ /* 0x000e220008000800 */
[----:B------:R-:W-:Y:S01]  /*0ef0*/  BSSY.RECONVERGENT B0, `(.L_x_28) ;  /* 0x000006e000007945 */ /* 0x000fe20003800200 */
[----:B0-----:R-:W-:-:S13]  /*0f00*/  ISETP.GE.AND P0, PT, R4, UR8, PT ;  /* 0x0000000804007c0c */ /* 0x001fda000bf06270 */
[----:B------:R-:W-:Y:S05]  /*0f10*/  @P0 BRA `(.L_x_29) ;  /* 0x0000000400ac0947 */ /* 0x000fea0003800000 */
[----:B------:R-:W0:Y:S01]  /*0f20*/  LDC.64 R10, c[0x0][0x380] ;  /* 0x0000e000ff0a7b82 */ /* 0x000e220000000a00 */
[C---:B------:R-:W-:Y:S02]  /*0f30*/  IMAD R13, R4.reuse, 0x3, RZ ;  /* 0x00000003040d7824 */ /* 0x040fe400078e02ff */
[----:B------:R-:W-:Y:S02]  /*0f40*/  VIADD R0, R4, -UR8 ;  /* 0x8000000804007c36 */ /* 0x000fe40008000000 */
[----:B0-----:R-:W-:-:S03]  /*0f50*/  IMAD.WIDE.U32 R10, R13, 0x4, R10 ;  /* 0x000000040d0a7825 */ /* 0x001fc600078e000a */
[----:B------:R-:W-:-:S05]  /*0f60*/  IADD3 R30, P0, PT, R10, 0x4, RZ ;  /* 0x000000040a1e7810 */ /* 0x000fca0007f1e0ff */
[----:B------:R-:W-:-:S08]  /*0f70*/  IMAD.X R31, RZ, RZ, R11, P0 ;  /* 0x000000ffff1f7224 */ /* 0x000fd000000e060b */
.L_x_42:
        /* <DEDUP_REMOVED lines=11> */
.L_x_30:
        /* <DEDUP_REMOVED lines=15> */
.L_x_33:
[----:B------:R-:W-:-:S11]  /*1120*/  DADD R14, R34, 2 ;  /* 0x40000000220e7429 */ /* 0x000fd60000000000 */
.L_x_32:
[----:B------:R-:W-:Y:S05]  /*1130*/  BSYNC.RECONVERGENT B1 ;  /* 0x0000000000017941 */ /* 0x000fea0003800200 */
.L_x_31:
        /* <DEDUP_REMOVED lines=8> */
[----:B------:R-:W-:Y:S02]  /*11c0*/  IMAD.MOV.U32 R14, RZ, RZ, R12 ;  /* 0x000000ffff0e7224 */ /* 0x000fe400078e000c */
[----:B------:R-:W-:-:S07]  /*11d0*/  IMAD.MOV.U32 R32, RZ, RZ, R13 ;  /* 0x000000ffff207224 */ /* 0x000fce00078e000d */
[----:B------:R-:W-:Y:S05]  /*11e0*/  CALL.REL.NOINC `($_Z16nearestNeighbourPKfPii$__internal_accurate_pow) ;  /* 0x00000004000c7944 */ /* 0x000fea0003c00000 */
[----:B------:R-:W-:Y:S05]  /*11f0*/  BSYNC.RECONVERGENT B1 ;  /* 0x0000000000017941 */ /* 0x000fea0003800200 */
.L_x_34:
        /* <DEDUP_REMOVED lines=15> */
.L_x_37:
[----:B------:R-:W-:-:S11]  /*12f0*/  DADD R14, R34, 2 ;  /* 0x40000000220e7429 */ /* 0x000fd60000000000 */
.L_x_36:
[----:B------:R-:W-:Y:S05]  /*1300*/  BSYNC.RECONVERGENT B1 ;  /* 0x0000000000017941 */ /* 0x000fea0003800200 */
.L_x_35:
        /* <DEDUP_REMOVED lines=9> */
[----:B------:R-:W-:Y:S02]  /*13a0*/  IMAD.MOV.U32 R14, RZ, RZ, R16 ;  /* 0x000000ffff0e7224 */ /* 0x000fe400078e0010 */
[----:B------:R-:W-:-:S07]  /*13b0*/  IMAD.MOV.U32 R32, RZ, RZ, R17 ;  /* 0x000000ffff207224 */ /* 0x000fce00078e0011 */
[----:B------:R-:W-:Y:S05]  /*13c0*/  CALL.REL.NOINC `($_Z16nearestNeighbourPKfPii$__internal_accurate_pow) ;  /* 0x0000000000947944 */ /* 0x000fea0003c00000 */
[----:B------:R-:W-:Y:S05]  /*13d0*/  BSYNC.RECONVERGENT B1 ;  /* 0x0000000000017941 */ /* 0x000fea0003800200 */
.L_x_38:
        /* <DEDUP_REMOVED lines=15> */
.L_x_41:
[----:B------:R-:W-:-:S11]  /*14d0*/  DADD R14, R34, 2 ;  /* 0x40000000220e7429 */ /* 0x000fd60000000000 */
.L_x_40:
[----:B------:R-:W-:Y:S05]  /*14e0*/  BSYNC.RECONVERGENT B1 ;  /* 0x0000000000017941 */ /* 0x000fea0003800200 */
.L_x_39:
        /* <DEDUP_REMOVED lines=14> */
.L_x_29:
[----:B------:R-:W-:Y:S05]  /*15d0*/  BSYNC.RECONVERGENT B0 ;  /* 0x0000000000007941 */ /* 0x000fea0003800200 */
.L_x_28:
[----:B------:R-:W0:Y:S02]  /*15e0*/  LDC.64 R2, c[0x0][0x388] ;  /* 0x0000e200ff027b82 */ /* 0x000e240000000a00 */
[----:B0-----:R-:W-:-:S05]  /*15f0*/  IMAD.WIDE R2, R9, 0x4, R2 ;  /* 0x0000000409027825 */ /* 0x001fca00078e0202 */
[----:B------:R-:W-:Y:S01]  /*1600*/  STG.E desc[UR6][R2.64], R5 ;  /* 0x0000000502007986 */ /* 0x000fe2000c101906 */
[----:B------:R-:W-:Y:S05]  /*1610*/  EXIT ;  /* 0x000000000000794d */ /* 0x000fea0003800000 */
        .type           $_Z16nearestNeighbourPKfPii$__internal_accurate_pow,@function
        .size           $_Z16nearestNeighbourPKfPii$__internal_accurate_pow,(.L_x_45 - $_Z16nearestNeighbourPKfPii$__internal_accurate_pow)
$_Z16nearestNeighbourPKfPii$__internal_accurate_pow:
[----:B------:R-:W-:Y:S01]  /*1620*/  ISETP.GT.U32.AND P0, PT, R32, 0xfffff, PT ;  /* 0x000fffff2000780c */ /* 0x000fe20003f04070 */
[----:B------:R-:W-:Y:S01]  /*1630*/  IMAD.MOV.U32 R12, RZ, RZ, R14 ;  /* 0x000000ffff0c7224 */ /* 0x000fe200078e000e */
[----:B------:R-:W-:Y:S01]  /*1640*/  UMOV UR4, 0x7d2cafe2 ;  /* 0x7d2cafe200047882 */ /* 0x000fe20000000000 */
[--C-:B------:R-:W-:Y:S01]  /*1650*/  IMAD.MOV.U32 R13, RZ, RZ, R32.reuse ;  /* 0x000000ffff0d7224 */ /* 0x100fe200078e0020 */
[----:B------:R-:W-:Y:S01]  /*1660*/  UMOV UR5, 0x3eb0f5ff ;  /* 0x3eb0f5ff00057882 */ /* 0x000fe20000000000 */
[--C-:B------:R-:W-:Y:S01]  /*1670*/  IMAD.MOV.U32 R15, RZ, RZ, R32.reuse ;  /* 0x000000ffff0f7224 */ /* 0x100fe200078e0020 */
[----:B------:R-:W-:Y:S01]  /*1680*/  SHF.R.U32.HI R32, RZ, 0x14, R32 ;  /* 0x00000014ff207819 */ /* 0x000fe20000011620 */
[----:B------:R-:W-:Y:S01]  /*1690*/  IMAD.MOV.U32 R18, RZ, RZ, 0x41ad3b5a ;  /* 0x41ad3b5aff127424 */ /* 0x000fe200078e00ff */
[----:B------:R-:W-:Y:S01]  /*16a0*/  UMOV UR10, 0x3b39803f ;  /* 0x3b39803f000a7882 */ /* 0x000fe20000000000 */
[----:B------:R-:W-:Y:S01]  /*16b0*/  IMAD.MOV.U32 R19, RZ, RZ, 0x3ed0f5d2 ;  /* 0x3ed0f5d2ff137424 */ /* 0x000fe200078e00ff */
[----:B------:R-:W-:-:S03]  /*16c0*/  UMOV UR11, 0x3c7abc9e ;  /* 0x3c7abc9e000b7882 */ /* 0x000fc60000000000 */
[----:B------:R-:W-:-:S10]  /*16d0*/  @!P0 DMUL R12, R12, 1.80143985094819840000e+16 ;  /* 0x435000000c0c8828 */ /* 0x000fd40000000000 */
[----:B------:R-:W-:Y:S01]  /*16e0*/  @!P0 IMAD.MOV.U32 R15, RZ, RZ, R13 ;  /* 0x000000ffff0f8224 */ /* 0x000fe200078e000d */
[----:B------:R-:W-:Y:S01]  /*16f0*/  @!P0 LEA.HI R32, R13, 0xffffffca, RZ, 0xc ;  /* 0xffffffca0d208811 */ /* 0x000fe200078f60ff */
[----:B------:R-:W-:-:S03]  /*1700*/  @!P0 IMAD.MOV.U32 R14, RZ, RZ, R12 ;  /* 0x000000ffff0e8224 */ /* 0x000fc600078e000c */
[----:B------:R-:W-:Y:S01]  /*1710*/  LOP3.LUT R15, R15, 0x800fffff, RZ, 0xc0, !PT ;  /* 0x800fffff0f0f7812 */ /* 0x000fe200078ec0ff */
[----:B------:R-:W-:Y:S02]  /*1720*/  IMAD.MOV.U32 R16, RZ, RZ, R14 ;  /* 0x000000ffff107224 */ /* 0x000fe400078e000e */
[----:B------:R-:W-:Y:S01]  /*1730*/  IMAD.MOV.U32 R14, RZ, RZ, RZ ;  /* 0x000000ffff0e7224 */ /* 0x000fe200078e00ff */
[----:B------:R-:W-:-:S04]  /*1740*/  LOP3.LUT R15, R15, 0x3ff00000, RZ, 0xfc, !PT ;  /* 0x3ff000000f0f7812 */ /* 0x000fc800078efcff */
[----:B------:R-:W-:Y:S01]  /*1750*/  ISETP.GE.U32.AND P1, PT, R15, 0x3ff6a09f, PT ;  /* 0x3ff6a09f0f00780c */ /* 0x000fe20003f26070 */
[----:B------:R-:W-:-:S12]  /*1760*/  IMAD.MOV.U32 R17, RZ, RZ, R15 ;  /* 0x000000ffff117224 */ /* 0x000fd800078e000f */
[----:B------:R-:W-:-:S04]  /*1770*/  @P1 VIADD R12, R17, 0xfff00000 ;  /* 0xfff00000110c1836 */ /* 0x000fc80000000000 */
[----:B------:R-:W-:-:S06]  /*1780*/  @P1 IMAD.MOV.U32 R17, RZ, RZ, R12 ;  /* 0x000000ffff111224 */ /* 0x000fcc00078e000c */
[C---:B------:R-:W-:Y:S02]  /*1790*/  DADD R20, R16.reuse, 1 ;  /* 0x3ff0000010147429 */ /* 0x040fe40000000000 */
[----:B------:R-:W-:-:S04]  /*17a0*/  DADD R16, R16, -1 ;  /* 0xbff0000010107429 */ /* 0x000fc80000000000 */
[----:B------:R-:W0:Y:S02]  /*17b0*/  MUFU.RCP64H R15, R21 ;  /* 0x00000015000f7308 */ /* 0x000e240000001800 */
[----:B0-----:R-:W-:-:S08]  /*17c0*/  DFMA R20, -R20, R14, 1 ;  /* 0x3ff000001414742b */ /* 0x001fd0000000010e */
[----:B------:R-:W-:-:S08]  /*17d0*/  DFMA R20, R20, R20, R20 ;  /* 0x000000141414722b */ /* 0x000fd00000000014 */
[----:B------:R-:W-:-:S08]  /*17e0*/  DFMA R20, R14, R20, R14 ;  /* 0x000000140e14722b */ /* 0x000fd0000000000e */
[----:B------:R-:W-:-:S08]  /*17f0*/  DMUL R14, R16, R20 ;  /* 0x00000014100e7228 */ /* 0x000fd00000000000 */
[----:B------:R-:W-:-:S08]  /*1800*/  DFMA R14, R16, R20, R14 ;  /* 0x00000014100e722b */ /* 0x000fd0000000000e */
[----:B------:R-:W-:-:S08]  /*1810*/  DMUL R26, R14, R14 ;  /* 0x0000000e0e1a7228 */ /* 0x000fd00000000000 */
[----:B------:R-:W-:Y:S01]  /*1820*/  DFMA R18, R26, UR4, R18 ;  /* 0x000000041a127c2b */ /* 0x000fe20008000012 */
[----:B------:R-:W-:Y:S01]  /*1830*/  UMOV UR4, 0x75488a3f ;  /* 0x75488a3f00047882 */ /* 0x000fe20000000000 */
[----:B------:R-:W-:-:S06]  /*1840*/  UMOV UR5, 0x3ef3b20a ;  /* 0x3ef3b20a00057882 */ /* 0x000fcc0000000000 */
[----:B------:R-:W-:Y:S01]  /*1850*/  DFMA R24, R26, R18, UR4 ;  /* 0x000000041a187e2b */ /* 0x000fe20008000012 */
[----:B------:R-:W-:Y:S01]  /*1860*/  UMOV UR4, 0xe4faecd5 ;  /* 0xe4faecd500047882 */ /* 0x000fe20000000000 */
[----:B------:R-:W-:Y:S01]  /*1870*/  UMOV UR5, 0x3f1745cd ;  /* 0x3f1745cd00057882 */ /* 0x000fe20000000000 */
[----:B------:R-:W-:-:S05]  /*1880*/  DADD R18, R16, -R14 ;  /* 0x0000000010127229 */ /* 0x000fca000000080e */
[----:B------:R-:W-:Y:S01]  /*1890*/  DFMA R24, R26, R24, UR4 ;  /* 0x000000041a187e2b */ /* 0x000fe20008000018 */
[----:B------:R-:W-:Y:S01]  /*18a0*/  UMOV UR4, 0x258a578b ;  /* 0x258a578b00047882 */ /* 0x000fe20000000000 */
[----:B------:R-:W-:Y:S01]  /*18b0*/  UMOV UR5, 0x3f3c71c7 ;  /* 0x3f3c71c700057882 */ /* 0x000fe20000000000 */
[----:B------:R-:W-:-:S05]  /*18c0*/  DADD R18, R18, R18 ;  /* 0x0000000012127229 */ /* 0x000fca0000000012 */
[----:B------:R-:W-:Y:S01]  /*18d0*/  DFMA R24, R26, R24, UR4 ;  /* 0x000000041a187e2b */ /* 0x000fe20008000018 */
[----:B------:R-:W-:Y:S01]  /*18e0*/  UMOV UR4, 0x9242b910 ;  /* 0x9242b91000047882 */ /* 0x000fe20000000000 */
[----:B------:R-:W-:Y:S01]  /*18f0*/  UMOV UR5, 0x3f624924 ;  /* 0x3f62492400057882 */ /* 0x000fe20000000000 */
[----:B------:R-:W-:-:S05]  /*1900*/  DFMA R18, R16, -R14, R18 ;  /* 0x8000000e1012722b */ /* 0x000fca0000000012 */
[----:B------:R-:W-:Y:S01]  /*1910*/  DFMA R24, R26, R24, UR4 ;  /* 0x000000041a187e2b */ /* 0x000fe20008000018 */
[----:B------:R-:W-:Y:S01]  /*1920*/  UMOV UR4, 0x99999dfb ;  /* 0x99999dfb00047882 */ /* 0x000fe20000000000 */
[----:B------:R-:W-:Y:S01]  /*1930*/  UMOV UR5, 0x3f899999 ;  /* 0x3f89999900057882 */ /* 0x000fe20000000000 */
[----:B------:R-:W-:Y:S02]  /*1940*/  DMUL R18, R20, R18 ;  /* 0x0000001214127228 */ /* 0x000fe40000000000 */
[----:B------:R-:W-:-:S03]  /*1950*/  DMUL R20, R14, R14 ;  /* 0x0000000e0e147228 */ /* 0x000fc60000000000 */
[----:B------:R-:W-:Y:S01]  /*1960*/  DFMA R24, R26, R24, UR4 ;  /* 0x000000041a187e2b */ /* 0x000fe20008000018 */
[----:B------:R-:W-:Y:S01]  /*1970*/  UMOV UR4, 0x55555555 ;  /* 0x5555555500047882 */ /* 0x000fe20000000000 */
[----:B------:R-:W-:-:S03]  /*1980*/  UMOV UR5, 0x3fb55555 ;  /* 0x3fb5555500057882 */ /* 0x000fc60000000000 */
[----:B------:R-:W-:-:S03]  /*1990*/  DMUL R12, R14, R20 ;  /* 0x000000140e0c7228 */ /* 0x000fc60000000000 */
[----:B------:R-:W-:-:S08]  /*19a0*/  DFMA R16, R26, R24, UR4 ;  /* 0x000000041a107e2b */ /* 0x000fd00008000018 */
[----:B------:R-:W-:Y:S01]  /*19b0*/  DADD R22, -R16, UR4 ;  /* 0x0000000410167e29 */ /* 0x000fe20008000100 */
[----:B------:R-:W-:Y:S01]  /*19c0*/  UMOV UR4, 0xb9e7b0 ;  /* 0x00b9e7b000047882 */ /* 0x000fe20000000000 */
[----:B------:R-:W-:-:S06]  /*19d0*/  UMOV UR5, 0x3c46a4cb ;  /* 0x3c46a4cb00057882 */ /* 0x000fcc0000000000 */
[----:B------:R-:W-:Y:S02]  /*19e0*/  DFMA R22, R26, R24, R22 ;  /* 0x000000181a16722b */ /* 0x000fe40000000016 */
[----:B------:R-:W-:Y:S01]  /*19f0*/  DFMA R24, R14, R14, -R20 ;  /* 0x0000000e0e18722b */ /* 0x000fe20000000814 */
[----:B------:R-:W-:Y:S02]  /*1a00*/  VIADD R27, R19, 0x100000 ;  /* 0x00100000131b7836 */ /* 0x000fe40000000000 */
[----:B------:R-:W-:-:S06]  /*1a10*/  IMAD.MOV.U32 R26, RZ, RZ, R18 ;  /* 0x000000ffff1a7224 */ /* 0x000fcc00078e0012 */
[----:B------:R-:W-:Y:S02]  /*1a20*/  DFMA R24, R14, R26, R24 ;  /* 0x0000001a0e18722b */ /* 0x000fe40000000018 */
[----:B------:R-:W-:Y:S01]  /*1a30*/  DADD R26, R22, -UR4 ;  /* 0x80000004161a7e29 */ /* 0x000fe20008000000 */
[----:B------:R-:W-:Y:S01]  /*1a40*/  UMOV UR4, 0x80000000 ;  /* 0x8000000000047882 */ /* 0x000fe20000000000 */
[----:B------:R-:W-:Y:S01]  /*1a50*/  DFMA R22, R14, R20, -R12 ;  /* 0x000000140e16722b */ /* 0x000fe2000000080c */
[----:B------:R-:W-:-:S07]  /*1a60*/  UMOV UR5, 0x43300000 ;  /* 0x4330000000057882 */ /* 0x000fce0000000000 */
[----:B------:R-:W-:Y:S02]  /*1a70*/  DFMA R22, R18, R20, R22 ;  /* 0x000000141216722b */ /* 0x000fe40000000016 */
[----:B------:R-:W-:-:S06]  /*1a80*/  DADD R20, R16, R26 ;  /* 0x0000000010147229 */ /* 0x000fcc000000001a */
[----:B------:R-:W-:Y:S02]  /*1a90*/  DFMA R22, R14, R24, R22 ;  /* 0x000000180e16722b */ /* 0x000fe40000000016 */
[----:B------:R-:W-:Y:S02]  /*1aa0*/  DADD R24, R16, -R20 ;  /* 0x0000000010187229 */ /* 0x000fe40000000814 */
[----:B------:R-:W-:-:S06]  /*1ab0*/  DMUL R16, R20, R12 ;  /* 0x0000000c14107228 */ /* 0x000fcc0000000000 */
[----:B------:R-:W-:Y:S02]  /*1ac0*/  DADD R26, R26, R24 ;  /* 0x000000001a1a7229 */ /* 0x000fe40000000018 */
[----:B------:R-:W-:-:S08]  /*1ad0*/  DFMA R24, R20, R12, -R16 ;  /* 0x0000000c1418722b */ /* 0x000fd00000000810 */
[----:B------:R-:W-:-:S08]  /*1ae0*/  DFMA R22, R20, R22, R24 ;  /* 0x000000161416722b */ /* 0x000fd00000000018 */
[----:B------:R-:W-:-:S08]  /*1af0*/  DFMA R26, R26, R12, R22 ;  /* 0x0000000c1a1a722b */ /* 0x000fd00000000016 */
[----:B------:R-:W-:-:S08]  /*1b00*/  DADD R12, R16, R26 ;  /* 0x00000000100c7229 */ /* 0x000fd0000000001a */
[--C-:B------:R-:W-:Y:S02]  /*1b10*/  DADD R20, R14, R12.reuse ;  /* 0x000000000e147229 */ /* 0x100fe4000000000c */
[----:B------:R-:W-:-:S06]  /*1b20*/  DADD R16, R16, -R12 ;  /* 0x0000000010107229 */ /* 0x000fcc000000080c */
[----:B------:R-:W-:Y:S02]  /*1b30*/  DADD R14, R14, -R20 ;  /* 0x000000000e0e7229 */ /* 0x000fe40000000814 */
[----:B------:R-:W-:-:S06]  /*1b40*/  DADD R16, R26, R16 ;  /* 0x000000001a107229 */ /* 0x000fcc0000000010 */
[----:B------:R-:W-:Y:S01]  /*1b50*/  DADD R14, R12, R14 ;  /* 0x000000000c0e7229 */ /* 0x000fe2000000000e */
[C---:B------:R-:W-:Y:S02]  /*1b60*/  VIADD R12, R32.reuse, 0xfffffc01 ;  /* 0xfffffc01200c7836 */ /* 0x040fe40000000000 */
[----:B------:R-:W-:Y:S02]  /*1b70*/  @P1 VIADD R12, R32, 0xfffffc02 ;  /* 0xfffffc02200c1836 */ /* 0x000fe40000000000 */
[----:B------:R-:W-:-:S03]  /*1b80*/  IMAD.MOV.U32 R13, RZ, RZ, 0x43300000 ;  /* 0x43300000ff0d7424 */ /* 0x000fc600078e00ff */
[----:B------:R-:W-:Y:S01]  /*1b90*/  DADD R16, R16, R14 ;  /* 0x0000000010107229 */ /* 0x000fe2000000000e */
[----:B------:R-:W-:-:S06]  /*1ba0*/  LOP3.LUT R12, R12, 0x80000000, RZ, 0x3c, !PT ;  /* 0x800000000c0c7812 */ /* 0x000fcc00078e3cff */
[----:B------:R-:W-:Y:S01]  /*1bb0*/  DADD R14, R12, -UR4 ;  /* 0x800000040c0e7e29 */ /* 0x000fe20008000000 */
[----:B------:R-:W-:Y:S01]  /*1bc0*/  UMOV UR4, 0xfefa39ef ;  /* 0xfefa39ef00047882 */ /* 0x000fe20000000000 */
[----:B------:R-:W-:Y:S01]  /*1bd0*/  DADD R18, R18, R16 ;  /* 0x0000000012127229 */ /* 0x000fe20000000010 */
[----:B------:R-:W-:-:S07]  /*1be0*/  UMOV UR5, 0x3fe62e42 ;  /* 0x3fe62e4200057882 */ /* 0x000fce0000000000 */
[----:B------:R-:W-:-:S08]  /*1bf0*/  DADD R16, R20, R18 ;  /* 0x0000000014107229 */ /* 0x000fd00000000012 */
[--C-:B------:R-:W-:Y:S02]  /*1c00*/  DFMA R12, R14, UR4, R16.reuse ;  /* 0x000000040e0c7c2b */ /* 0x100fe40008000010 */
[----:B------:R-:W-:-:S06]  /*1c10*/  DADD R22, R20, -R16 ;  /* 0x0000000014167229 */ /* 0x000fcc0000000810 */
[----:B------:R-:W-:Y:S02]  /*1c20*/  DFMA R20, R14, -UR4, R12 ;  /* 0x800000040e147c2b */ /* 0x000fe4000800000c */
[----:B------:R-:W-:-:S06]  /*1c30*/  DADD R22, R18, R22 ;  /* 0x0000000012167229 */ /* 0x000fcc0000000016 */
[----:B------:R-:W-:-:S08]  /*1c40*/  DADD R20, -R16, R20 ;  /* 0x0000000010147229 */ /* 0x000fd00000000114 */
[----:B------:R-:W-:-:S08]  /*1c50*/  DADD R16, R22, -R20 ;  /* 0x0000000016107229 */ /* 0x000fd00000000814 */
[----:B------:R-:W-:-:S08]  /*1c60*/  DFMA R16, R14, UR10, R16 ;  /* 0x0000000a0e107c2b */ /* 0x000fd00008000010 */
[----:B------:R-:W-:-:S08]  /*1c70*/  DADD R14, R12, R16 ;  /* 0x000000000c0e7229 */ /* 0x000fd00000000010 */
[----:B------:R-:W-:Y:S02]  /*1c80*/  DADD R12, R12, -R14 ;  /* 0x000000000c0c7229 */ /* 0x000fe4000000080e */
[----:B------:R-:W-:-:S06]  /*1c90*/  DMUL R18, R14, 2 ;  /* 0x400000000e127828 */ /* 0x000fcc0000000000 */
[----:B------:R-:W-:Y:S02]  /*1ca0*/  DADD R16, R16, R12 ;  /* 0x0000000010107229 */ /* 0x000fe4000000000c */
[----:B------:R-:W-:Y:S01]  /*1cb0*/  DFMA R14, R14, 2, -R18 ;  /* 0x400000000e0e782b */ /* 0x000fe20000000812 */
[----:B------:R-:W-:Y:S02]  /*1cc0*/  IMAD.MOV.U32 R12, RZ, RZ, 0x652b82fe ;  /* 0x652b82feff0c7424 */ /* 0x000fe400078e00ff */
[----:B------:R-:W-:-:S05]  /*1cd0*/  IMAD.MOV.U32 R13, RZ, RZ, 0x3ff71547 ;  /* 0x3ff71547ff0d7424 */ /* 0x000fca00078e00ff */
[----:B------:R-:W-:-:S08]  /*1ce0*/  DFMA R16, R16, 2, R14 ;  /* 0x400000001010782b */ /* 0x000fd0000000000e */
[----:B------:R-:W-:-:S08]  /*1cf0*/  DADD R20, R18, R16 ;  /* 0x0000000012147229 */ /* 0x000fd00000000010 */
[----:B------:R-:W-:Y:S02]  /*1d00*/  DFMA R12, R20, R12, 6.75539944105574400000e+15 ;  /* 0x43380000140c742b */ /* 0x000fe4000000000c */
[----:B------:R-:W-:Y:S01]  /*1d10*/  FSETP.GEU.AND P0, PT, |R21|, 4.1917929649353027344, PT ;  /* 0x4086232b1500780b */ /* 0x000fe20003f0e200 */
[----:B------:R-:W-:-:S05]  /*1d20*/  DADD R18, R18, -R20 ;  /* 0x0000000012127229 */ /* 0x000fca0000000814 */
[----:B------:R-:W-:-:S03]  /*1d30*/  DADD R14, R12, -6.75539944105574400000e+15 ;  /* 0xc33800000c0e7429 */ /* 0x000fc60000000000 */
[----:B------:R-:W-:-:S05]  /*1d40*/  DADD R16, R16, R18 ;  /* 0x0000000010107229 */ /* 0x000fca0000000012 */
[----:B------:R-:W-:Y:S01]  /*1d50*/  DFMA R22, R14, -UR4, R20 ;  /* 0x800000040e167c2b */ /* 0x000fe20008000014 */
[----:B------:R-:W-:Y:S01]  /*1d60*/  UMOV UR4, 0x3b39803f ;  /* 0x3b39803f00047882 */ /* 0x000fe20000000000 */
[----:B------:R-:W-:-:S06]  /*1d70*/  UMOV UR5, 0x3c7abc9e ;  /* 0x3c7abc9e00057882 */ /* 0x000fcc0000000000 */
[----:B------:R-:W-:Y:S01]  /*1d80*/  DFMA R22, R14, -UR4, R22 ;  /* 0x800000040e167c2b */ /* 0x000fe20008000016 */
[----:B------:R-:W-:Y:S01]  /*1d90*/  UMOV UR4, 0x69ce2bdf ;  /* 0x69ce2bdf00047882 */ /* 0x000fe20000000000 */
[----:B------:R-:W-:Y:S01]  /*1da0*/  IMAD.MOV.U32 R14, RZ, RZ, -0x35dec16 ;  /* 0xfca213eaff0e7424 */ /* 0x000fe200078e00ff */
[----:B------:R-:W-:Y:S01]  /*1db0*/  UMOV UR5, 0x3e5ade15 ;  /* 0x3e5ade1500057882 */ /* 0x000fe20000000000 */
[----:B------:R-:W-:-:S06]  /*1dc0*/  IMAD.MOV.U32 R15, RZ, RZ, 0x3e928af3 ;  /* 0x3e928af3ff0f7424 */ /* 0x000fcc00078e00ff */
[----:B------:R-:W-:Y:S01]  /*1dd0*/  DFMA R14, R22, UR4, R14 ;  /* 0x00000004160e7c2b */ /* 0x000fe2000800000e */
[----:B------:R-:W-:Y:S01]  /*1de0*/  UMOV UR4, 0x62401315 ;  /* 0x6240131500047882 */ /* 0x000fe20000000000 */
[----:B------:R-:W-:-:S06]  /*1df0*/  UMOV UR5, 0x3ec71dee ;  /* 0x3ec71dee00057882 */ /* 0x000fcc0000000000 */
[----:B------:R-:W-:Y:S01]  /*1e00*/  DFMA R14, R22, R14, UR4 ;  /* 0x00000004160e7e2b */ /* 0x000fe2000800000e */
        /* <DEDUP_REMOVED lines=20> */
[----:B------:R-:W-:-:S08]  /*1f50*/  DFMA R14, R22, R14, UR4 ;  /* 0x00000004160e7e2b */ /* 0x000fd0000800000e */
[----:B------:R-:W-:-:S08]  /*1f60*/  DFMA R14, R22, R14, 1 ;  /* 0x3ff00000160e742b */ /* 0x000fd0000000000e */
[----:B------:R-:W-:-:S10]  /*1f70*/  DFMA R14, R22, R14, 1 ;  /* 0x3ff00000160e742b */ /* 0x000fd4000000000e */
[----:B------:R-:W-:Y:S02]  /*1f80*/  IMAD R19, R12, 0x100000, R15 ;  /* 0x001000000c137824 */ /* 0x000fe400078e020f */
[----:B------:R-:W-:Y:S01]  /*1f90*/  IMAD.MOV.U32 R18, RZ, RZ, R14 ;  /* 0x000000ffff127224 */ /* 0x000fe200078e000e */
[----:B------:R-:W-:Y:S06]  /*1fa0*/  @!P0 BRA `(.L_x_43) ;  /* 0x0000000000308947 */ /* 0x000fec0003800000 */
[----:B------:R-:W-:Y:S01]  /*1fb0*/  FSETP.GEU.AND P1, PT, |R21|, 4.2275390625, PT ;  /* 0x408748001500780b */ /* 0x000fe20003f2e200 */
[C---:B------:R-:W-:Y:S02]  /*1fc0*/  DADD R18, R20.reuse, +INF ;  /* 0x7ff0000014127429 */ /* 0x040fe40000000000 */
[----:B------:R-:W-:-:S08]  /*1fd0*/  DSETP.GEU.AND P0, PT, R20, RZ, PT ;  /* 0x000000ff1400722a */ /* 0x000fd00003f0e000 */
[----:B------:R-:W-:Y:S02]  /*1fe0*/  FSEL R18, R18, RZ, P0 ;  /* 0x000000ff12127208 */ /* 0x000fe40000000000 */
[----:B------:R-:W-:Y:S02]  /*1ff0*/  @!P1 LEA.HI R13, R12, R12, RZ, 0x1 ;  /* 0x0000000c0c0d9211 */ /* 0x000fe400078f08ff */
[----:B------:R-:W-:Y:S02]  /*2000*/  FSEL R19, R19, RZ, P0 ;  /* 0x000000ff13137208 */ /* 0x000fe40000000000 */
[----:B------:R-:W-:-:S05]  /*2010*/  @!P1 SHF.R.S32.HI R13, RZ, 0x1, R13 ;  /* 0x00000001ff0d9819 */ /* 0x000fca000001140d */
[----:B------:R-:W-:Y:S02]  /*2020*/  @!P1 IMAD.IADD R12, R12, 0x1, -R13 ;  /* 0x000000010c0c9824 */ /* 0x000fe400078e0a0d */
[----:B------:R-:W-:-:S03]  /*2030*/  @!P1 IMAD R15, R13, 0x100000, R15 ;  /* 0x001000000d0f9824 */ /* 0x000fc600078e020f */
[----:B------:R-:W-:Y:S01]  /*2040*/  @!P1 LEA R13, R12, 0x3ff00000, 0x14 ;  /* 0x3ff000000c0d9811 */ /* 0x000fe200078ea0ff */
[----:B------:R-:W-:-:S06]  /*2050*/  @!P1 IMAD.MOV.U32 R12, RZ, RZ, RZ ;  /* 0x000000ffff0c9224 */ /* 0x000fcc00078e00ff */
[----:B------:R-:W-:-:S11]  /*2060*/  @!P1 DMUL R18, R14, R12 ;  /* 0x0000000c0e129228 */ /* 0x000fd60000000000 */
.L_x_43:
[----:B------:R-:W-:Y:S01]  /*2070*/  DFMA R16, R16, R18, R18 ;  /* 0x000000121010722b */ /* 0x000fe20000000012 */
[----:B------:R-:W-:Y:S01]  /*2080*/  IMAD.MOV.U32 R14, RZ, RZ, R28 ;  /* 0x000000ffff0e7224 */ /* 0x000fe200078e001c */
[----:B------:R-:W-:Y:S01]  /*2090*/  DSETP.NEU.AND P0, PT, |R18|, +INF , PT ;  /* 0x7ff000001200742a */ /* 0x000fe20003f0d200 */
[----:B------:R-:W-:-:S07]  /*20a0*/  IMAD.MOV.U32 R15, RZ, RZ, 0x0 ;  /* 0x00000000ff0f7424 */ /* 0x000fce00078e00ff */
[----:B------:R-:W-:Y:S02]  /*20b0*/  FSEL R13, R18, R16, !P0 ;  /* 0x00000010120d7208 */ /* 0x000fe40004000000 */
[----:B------:R-:W-:Y:S01]  /*20c0*/  FSEL R12, R19, R17, !P0 ;  /* 0x00000011130c7208 */ /* 0x000fe20004000000 */
[----:B------:R-:W-:Y:S06]  /*20d0*/  RET.REL.NODEC R14 `(_Z16nearestNeighbourPKfPii) ;  /* 0xffffffdc0ec87950 */ /* 0x000fec0003c3ffff */
.L_x_44:
[----:B------:R-:W-:-:S00]  /*20e0*/  BRA `(.L_x_44) ;  /* 0xfffffffc00fc7947 */ /* 0x000fc0000383ffff */
[----:B------:R-:W-:-:S00]  /*20f0*/  NOP ;  /* 0x0000000000007918 */ /* 0x000fc00000000000 */
        /* <DEDUP_REMOVED lines=8> */
.L_x_45:


//--------------------- .nv.shared.reserved.0     --------------------------
	.section	.nv.shared.reserved.0,"aw",@nobits
	.weak		__nv_reservedSMEM_offset_0_alias
	.size		__nv_reservedSMEM_offset_0_alias, 0, 64
	.other		__nv_reservedSMEM_offset_0_alias,@"STO_CUDA_RESERVED_SHARED STV_DEFAULT"
__nv_reservedSMEM_offset_0_alias:
	.zero		0
	.zero		64


//--------------------- .nv.constant0._Z16nearestNeighbourPKfPii --------------------------
	.section	.nv.constant0._Z16nearestNeighbourPKfPii,"a",@progbits
	.sectionflags	@""
	.align	4
.nv.constant0._Z16nearestNeighbourPKfPii:
	.zero		916


//--------------------- SYMBOLS --------------------------

	.type		.nv.reservedSmem.offset0,@object
	.size		.nv.reservedSmem.offset0,0x4
